//
// Generated by NVIDIA NVVM Compiler
//
// Compiler Build ID: CL-36424714
// Cuda compilation tools, release 13.0, V13.0.88
// Based on NVVM 20.0.0
//

.version 9.0
.target sm_100
.address_size 64

	// .globl	_Z21convertRgb2GrayKernelPhiiS_
.const .align 4 .b8 dc_xSobel[36];
.const .align 4 .b8 dc_ySobel[36];
// _ZZ14findMinsKernelPhiS_S_E12sm_min_index_$_0 has been demoted

.visible .entry _Z21convertRgb2GrayKernelPhiiS_(
	.param .u64 .ptr .align 1 _Z21convertRgb2GrayKernelPhiiS__param_0,
	.param .u32 _Z21convertRgb2GrayKernelPhiiS__param_1,
	.param .u32 _Z21convertRgb2GrayKernelPhiiS__param_2,
	.param .u64 .ptr .align 1 _Z21convertRgb2GrayKernelPhiiS__param_3
)
{
	.reg .pred 	%p<4>;
	.reg .b16 	%rs<4>;
	.reg .b32 	%r<14>;
	.reg .b64 	%rd<9>;
	.reg .b64 	%fd<7>;

	ld.param.u64 	%rd1, [_Z21convertRgb2GrayKernelPhiiS__param_0];
	ld.param.u32 	%r3, [_Z21convertRgb2GrayKernelPhiiS__param_1];
	ld.param.u32 	%r4, [_Z21convertRgb2GrayKernelPhiiS__param_2];
	ld.param.u64 	%rd2, [_Z21convertRgb2GrayKernelPhiiS__param_3];
	mov.u32 	%r5, %ctaid.y;
	mov.u32 	%r6, %ntid.y;
	mov.u32 	%r7, %tid.y;
	mad.lo.s32 	%r1, %r5, %r6, %r7;
	mov.u32 	%r8, %ctaid.x;
	mov.u32 	%r9, %ntid.x;
	mov.u32 	%r10, %tid.x;
	mad.lo.s32 	%r2, %r8, %r9, %r10;
	setp.ge.s32 	%p1, %r1, %r4;
	setp.ge.s32 	%p2, %r2, %r3;
	or.pred  	%p3, %p2, %p1;
	@%p3 bra 	$L__BB0_2;
	cvta.to.global.u64 	%rd3, %rd1;
	cvta.to.global.u64 	%rd4, %rd2;
	mad.lo.s32 	%r11, %r3, %r1, %r2;
	mul.lo.s32 	%r12, %r11, 3;
	cvt.s64.s32 	%rd5, %r12;
	add.s64 	%rd6, %rd3, %rd5;
	ld.global.u8 	%rs1, [%rd6];
	cvt.rn.f64.u16 	%fd1, %rs1;
	ld.global.u8 	%rs2, [%rd6+1];
	cvt.rn.f64.u16 	%fd2, %rs2;
	mul.f64 	%fd3, %fd2, 0d3FE2C8B439581062;
	fma.rn.f64 	%fd4, %fd1, 0d3FD322D0E5604189, %fd3;
	ld.global.u8 	%rs3, [%rd6+2];
	cvt.rn.f64.u16 	%fd5, %rs3;
	fma.rn.f64 	%fd6, %fd5, 0d3FBD2F1A9FBE76C9, %fd4;
	cvt.rzi.u32.f64 	%r13, %fd6;
	cvt.s64.s32 	%rd7, %r11;
	add.s64 	%rd8, %rd4, %rd7;
	st.global.u8 	[%rd8], %r13;
$L__BB0_2:
	ret;

}
	// .globl	_Z22energyCalculatorKernelPhiiPfS0_S_
.visible .entry _Z22energyCalculatorKernelPhiiPfS0_S_(
	.param .u64 .ptr .align 1 _Z22energyCalculatorKernelPhiiPfS0_S__param_0,
	.param .u32 _Z22energyCalculatorKernelPhiiPfS0_S__param_1,
	.param .u32 _Z22energyCalculatorKernelPhiiPfS0_S__param_2,
	.param .u64 .ptr .align 1 _Z22energyCalculatorKernelPhiiPfS0_S__param_3,
	.param .u64 .ptr .align 1 _Z22energyCalculatorKernelPhiiPfS0_S__param_4,
	.param .u64 .ptr .align 1 _Z22energyCalculatorKernelPhiiPfS0_S__param_5
)
{
	.reg .pred 	%p<4>;
	.reg .b16 	%rs<10>;
	.reg .b32 	%r<41>;
	.reg .b32 	%f<49>;
	.reg .b64 	%rd<30>;

	ld.param.u32 	%r3, [_Z22energyCalculatorKernelPhiiPfS0_S__param_1];
	ld.param.u32 	%r4, [_Z22energyCalculatorKernelPhiiPfS0_S__param_2];
	ld.param.u64 	%rd2, [_Z22energyCalculatorKernelPhiiPfS0_S__param_3];
	ld.param.u64 	%rd3, [_Z22energyCalculatorKernelPhiiPfS0_S__param_4];
	ld.param.u64 	%rd4, [_Z22energyCalculatorKernelPhiiPfS0_S__param_5];
	mov.u32 	%r5, %ctaid.y;
	mov.u32 	%r6, %ntid.y;
	mov.u32 	%r7, %tid.y;
	mad.lo.s32 	%r1, %r5, %r6, %r7;
	mov.u32 	%r8, %ctaid.x;
	mov.u32 	%r9, %ntid.x;
	mov.u32 	%r10, %tid.x;
	mad.lo.s32 	%r2, %r8, %r9, %r10;
	setp.ge.s32 	%p1, %r1, %r4;
	setp.ge.s32 	%p2, %r2, %r3;
	or.pred  	%p3, %p2, %p1;
	@%p3 bra 	$L__BB1_2;
	ld.param.u64 	%rd29, [_Z22energyCalculatorKernelPhiiPfS0_S__param_0];
	cvta.to.global.u64 	%rd5, %rd4;
	cvta.to.global.u64 	%rd6, %rd2;
	cvta.to.global.u64 	%rd7, %rd29;
	cvta.to.global.u64 	%rd8, %rd3;
	mad.lo.s32 	%r11, %r3, %r1, %r2;
	add.s32 	%r12, %r4, -1;
	add.s32 	%r13, %r3, -1;
	max.s32 	%r14, %r2, 1;
	add.s32 	%r15, %r14, -1;
	min.s32 	%r16, %r15, %r13;
	max.u32 	%r17, %r1, 1;
	add.s32 	%r18, %r17, -1;
	min.u32 	%r19, %r18, %r12;
	mul.lo.s32 	%r20, %r19, %r3;
	add.s32 	%r21, %r16, %r20;
	ld.global.f32 	%f1, [%rd6];
	cvt.s64.s32 	%rd9, %r21;
	add.s64 	%rd10, %rd7, %rd9;
	ld.global.u8 	%rs1, [%rd10];
	cvt.rn.f32.u16 	%f2, %rs1;
	fma.rn.f32 	%f3, %f1, %f2, 0f00000000;
	ld.global.f32 	%f4, [%rd8];
	fma.rn.f32 	%f5, %f4, %f2, 0f00000000;
	max.s32 	%r22, %r2, 0;
	min.s32 	%r23, %r22, %r13;
	add.s32 	%r24, %r23, %r20;
	ld.global.f32 	%f6, [%rd6+4];
	cvt.s64.s32 	%rd11, %r24;
	add.s64 	%rd12, %rd7, %rd11;
	ld.global.u8 	%rs2, [%rd12];
	cvt.rn.f32.u16 	%f7, %rs2;
	fma.rn.f32 	%f8, %f6, %f7, %f3;
	ld.global.f32 	%f9, [%rd8+4];
	fma.rn.f32 	%f10, %f9, %f7, %f5;
	max.s32 	%r25, %r2, -1;
	add.s32 	%r26, %r25, 1;
	min.s32 	%r27, %r26, %r13;
	add.s32 	%r28, %r27, %r20;
	ld.global.f32 	%f11, [%rd6+8];
	cvt.s64.s32 	%rd13, %r28;
	add.s64 	%rd14, %rd7, %rd13;
	ld.global.u8 	%rs3, [%rd14];
	cvt.rn.f32.u16 	%f12, %rs3;
	fma.rn.f32 	%f13, %f11, %f12, %f8;
	ld.global.f32 	%f14, [%rd8+8];
	fma.rn.f32 	%f15, %f14, %f12, %f10;
	min.u32 	%r29, %r1, %r12;
	mul.lo.s32 	%r30, %r29, %r3;
	add.s32 	%r31, %r16, %r30;
	ld.global.f32 	%f16, [%rd6+12];
	cvt.s64.s32 	%rd15, %r31;
	add.s64 	%rd16, %rd7, %rd15;
	ld.global.u8 	%rs4, [%rd16];
	cvt.rn.f32.u16 	%f17, %rs4;
	fma.rn.f32 	%f18, %f16, %f17, %f13;
	ld.global.f32 	%f19, [%rd8+12];
	fma.rn.f32 	%f20, %f19, %f17, %f15;
	add.s32 	%r32, %r23, %r30;
	ld.global.f32 	%f21, [%rd6+16];
	cvt.s64.s32 	%rd17, %r32;
	add.s64 	%rd18, %rd7, %rd17;
	ld.global.u8 	%rs5, [%rd18];
	cvt.rn.f32.u16 	%f22, %rs5;
	fma.rn.f32 	%f23, %f21, %f22, %f18;
	ld.global.f32 	%f24, [%rd8+16];
	fma.rn.f32 	%f25, %f24, %f22, %f20;
	add.s32 	%r33, %r27, %r30;
	ld.global.f32 	%f26, [%rd6+20];
	cvt.s64.s32 	%rd19, %r33;
	add.s64 	%rd20, %rd7, %rd19;
	ld.global.u8 	%rs6, [%rd20];
	cvt.rn.f32.u16 	%f27, %rs6;
	fma.rn.f32 	%f28, %f26, %f27, %f23;
	ld.global.f32 	%f29, [%rd8+20];
	fma.rn.f32 	%f30, %f29, %f27, %f25;
	add.s32 	%r34, %r1, 1;
	min.u32 	%r35, %r34, %r12;
	mul.lo.s32 	%r36, %r35, %r3;
	add.s32 	%r37, %r16, %r36;
	ld.global.f32 	%f31, [%rd6+24];
	cvt.s64.s32 	%rd21, %r37;
	add.s64 	%rd22, %rd7, %rd21;
	ld.global.u8 	%rs7, [%rd22];
	cvt.rn.f32.u16 	%f32, %rs7;
	fma.rn.f32 	%f33, %f31, %f32, %f28;
	ld.global.f32 	%f34, [%rd8+24];
	fma.rn.f32 	%f35, %f34, %f32, %f30;
	add.s32 	%r38, %r23, %r36;
	ld.global.f32 	%f36, [%rd6+28];
	cvt.s64.s32 	%rd23, %r38;
	add.s64 	%rd24, %rd7, %rd23;
	ld.global.u8 	%rs8, [%rd24];
	cvt.rn.f32.u16 	%f37, %rs8;
	fma.rn.f32 	%f38, %f36, %f37, %f33;
	ld.global.f32 	%f39, [%rd8+28];
	fma.rn.f32 	%f40, %f39, %f37, %f35;
	add.s32 	%r39, %r27, %r36;
	ld.global.f32 	%f41, [%rd6+32];
	cvt.s64.s32 	%rd25, %r39;
	add.s64 	%rd26, %rd7, %rd25;
	ld.global.u8 	%rs9, [%rd26];
	cvt.rn.f32.u16 	%f42, %rs9;
	fma.rn.f32 	%f43, %f41, %f42, %f38;
	ld.global.f32 	%f44, [%rd8+32];
	fma.rn.f32 	%f45, %f44, %f42, %f40;
	abs.f32 	%f46, %f43;
	abs.f32 	%f47, %f45;
	add.f32 	%f48, %f46, %f47;
	cvt.rzi.u32.f32 	%r40, %f48;
	cvt.s64.s32 	%rd27, %r11;
	add.s64 	%rd28, %rd5, %rd27;
	st.global.u8 	[%rd28], %r40;
$L__BB1_2:
	ret;

}
	// .globl	_Z24seamImportanceCalculatorPhPaii
.visible .entry _Z24seamImportanceCalculatorPhPaii(
	.param .u64 .ptr .align 1 _Z24seamImportanceCalculatorPhPaii_param_0,
	.param .u64 .ptr .align 1 _Z24seamImportanceCalculatorPhPaii_param_1,
	.param .u32 _Z24seamImportanceCalculatorPhPaii_param_2,
	.param .u32 _Z24seamImportanceCalculatorPhPaii_param_3
)
{
	.reg .pred 	%p<28>;
	.reg .b16 	%rs<77>;
	.reg .b32 	%r<39>;
	.reg .b64 	%rd<85>;

	ld.param.u64 	%rd9, [_Z24seamImportanceCalculatorPhPaii_param_0];
	ld.param.u64 	%rd10, [_Z24seamImportanceCalculatorPhPaii_param_1];
	ld.param.u32 	%r24, [_Z24seamImportanceCalculatorPhPaii_param_2];
	ld.param.u32 	%r25, [_Z24seamImportanceCalculatorPhPaii_param_3];
	cvta.to.global.u64 	%rd1, %rd9;
	cvta.to.global.u64 	%rd2, %rd10;
	mov.u32 	%r26, %ctaid.x;
	mov.u32 	%r27, %ntid.x;
	mul.lo.s32 	%r1, %r26, %r27;
	mov.u32 	%r2, %tid.x;
	add.s32 	%r3, %r1, %r2;
	setp.ge.s32 	%p1, %r3, %r24;
	@%p1 bra 	$L__BB2_2;
	cvt.s64.s32 	%rd11, %r3;
	add.s64 	%rd12, %rd2, %rd11;
	mov.b16 	%rs13, 0;
	st.global.u8 	[%rd12], %rs13;
$L__BB2_2:
	bar.sync 	0;
	setp.lt.s32 	%p2, %r25, 2;
	@%p2 bra 	$L__BB2_39;
	add.s32 	%r4, %r24, -1;
	add.s32 	%r5, %r25, -1;
	setp.eq.s32 	%p3, %r25, 2;
	mov.b32 	%r38, 1;
	@%p3 bra 	$L__BB2_27;
	and.b32  	%r30, %r5, -2;
	neg.s32 	%r37, %r30;
	shl.b32 	%r7, %r24, 1;
	add.s32 	%r35, %r3, %r7;
	add.s32 	%r31, %r2, %r24;
	add.s32 	%r34, %r31, %r1;
	mov.b32 	%r36, 0;
	cvt.s64.s32 	%rd34, %r24;
	mov.u32 	%r33, %r3;
$L__BB2_5:
	setp.ge.s32 	%p4, %r3, %r24;
	@%p4 bra 	$L__BB2_15;
	setp.ne.s32 	%p5, %r3, 0;
	@%p5 bra 	$L__BB2_10;
	cvt.s64.s32 	%rd28, %r33;
	add.s64 	%rd3, %rd1, %rd28;
	ld.global.u8 	%rs1, [%rd3];
	ld.global.u8 	%rs2, [%rd3+1];
	setp.ge.u16 	%p10, %rs1, %rs2;
	@%p10 bra 	$L__BB2_9;
	cvt.s64.s32 	%rd33, %r34;
	add.s64 	%rd35, %rd3, %rd34;
	ld.global.u8 	%rs32, [%rd35];
	add.s16 	%rs33, %rs32, %rs1;
	st.global.u8 	[%rd35], %rs33;
	add.s64 	%rd36, %rd2, %rd33;
	mov.b16 	%rs34, 0;
	st.global.u8 	[%rd36], %rs34;
	bra.uni 	$L__BB2_15;
$L__BB2_9:
	cvt.s64.s32 	%rd29, %r34;
	add.s64 	%rd31, %rd3, %rd34;
	ld.global.u8 	%rs29, [%rd31];
	add.s16 	%rs30, %rs29, %rs2;
	st.global.u8 	[%rd31], %rs30;
	add.s64 	%rd32, %rd2, %rd29;
	mov.b16 	%rs31, 1;
	st.global.u8 	[%rd32], %rs31;
	bra.uni 	$L__BB2_15;
$L__BB2_10:
	setp.ne.s32 	%p6, %r3, %r4;
	@%p6 bra 	$L__BB2_14;
	cvt.s64.s32 	%rd19, %r33;
	add.s64 	%rd4, %rd1, %rd19;
	ld.global.u8 	%rs3, [%rd4+-1];
	ld.global.u8 	%rs4, [%rd4];
	setp.ge.u16 	%p9, %rs3, %rs4;
	@%p9 bra 	$L__BB2_13;
	cvt.s64.s32 	%rd24, %r34;
	add.s64 	%rd26, %rd4, %rd34;
	ld.global.u8 	%rs26, [%rd26];
	add.s16 	%rs27, %rs26, %rs3;
	st.global.u8 	[%rd26], %rs27;
	add.s64 	%rd27, %rd2, %rd24;
	mov.b16 	%rs28, 255;
	st.global.u8 	[%rd27], %rs28;
	bra.uni 	$L__BB2_15;
$L__BB2_13:
	cvt.s64.s32 	%rd20, %r34;
	add.s64 	%rd22, %rd4, %rd34;
	ld.global.u8 	%rs23, [%rd22];
	add.s16 	%rs24, %rs23, %rs4;
	st.global.u8 	[%rd22], %rs24;
	add.s64 	%rd23, %rd2, %rd20;
	mov.b16 	%rs25, 0;
	st.global.u8 	[%rd23], %rs25;
	bra.uni 	$L__BB2_15;
$L__BB2_14:
	cvt.s64.s32 	%rd13, %r33;
	add.s64 	%rd14, %rd1, %rd13;
	ld.global.u8 	%rs14, [%rd14];
	ld.global.u8 	%rs15, [%rd14+-1];
	setp.lt.u16 	%p7, %rs15, %rs14;
	min.u16 	%rs16, %rs15, %rs14;
	selp.s16 	%rs17, -1, 0, %p7;
	ld.global.u8 	%rs18, [%rd14+1];
	setp.lt.u16 	%p8, %rs18, %rs16;
	min.u16 	%rs19, %rs18, %rs16;
	selp.b16 	%rs20, 1, %rs17, %p8;
	cvt.s64.s32 	%rd15, %r34;
	add.s64 	%rd17, %rd14, %rd34;
	ld.global.u8 	%rs21, [%rd17];
	add.s16 	%rs22, %rs21, %rs19;
	st.global.u8 	[%rd17], %rs22;
	add.s64 	%rd18, %rd2, %rd15;
	st.global.u8 	[%rd18], %rs20;
$L__BB2_15:
	setp.ge.s32 	%p11, %r3, %r24;
	bar.sync 	0;
	@%p11 bra 	$L__BB2_25;
	setp.eq.s32 	%p12, %r3, 0;
	@%p12 bra 	$L__BB2_22;
	setp.eq.s32 	%p13, %r3, %r4;
	@%p13 bra 	$L__BB2_19;
	cvt.s64.s32 	%rd37, %r34;
	add.s64 	%rd38, %rd1, %rd37;
	ld.global.u8 	%rs35, [%rd38];
	ld.global.u8 	%rs36, [%rd38+-1];
	setp.lt.u16 	%p14, %rs36, %rs35;
	min.u16 	%rs37, %rs36, %rs35;
	selp.s16 	%rs38, -1, 0, %p14;
	ld.global.u8 	%rs39, [%rd38+1];
	setp.lt.u16 	%p15, %rs39, %rs37;
	min.u16 	%rs40, %rs39, %rs37;
	selp.b16 	%rs41, 1, %rs38, %p15;
	cvt.s64.s32 	%rd39, %r35;
	add.s64 	%rd41, %rd38, %rd34;
	ld.global.u8 	%rs42, [%rd41];
	add.s16 	%rs43, %rs42, %rs40;
	st.global.u8 	[%rd41], %rs43;
	add.s64 	%rd42, %rd2, %rd39;
	st.global.u8 	[%rd42], %rs41;
	bra.uni 	$L__BB2_25;
$L__BB2_19:
	cvt.s64.s32 	%rd43, %r34;
	add.s64 	%rd5, %rd1, %rd43;
	ld.global.u8 	%rs5, [%rd5+-1];
	ld.global.u8 	%rs6, [%rd5];
	setp.lt.u16 	%p16, %rs5, %rs6;
	@%p16 bra 	$L__BB2_21;
	cvt.s64.s32 	%rd44, %r35;
	add.s64 	%rd46, %rd5, %rd34;
	ld.global.u8 	%rs44, [%rd46];
	add.s16 	%rs45, %rs44, %rs6;
	st.global.u8 	[%rd46], %rs45;
	add.s64 	%rd47, %rd2, %rd44;
	mov.b16 	%rs46, 0;
	st.global.u8 	[%rd47], %rs46;
	bra.uni 	$L__BB2_25;
$L__BB2_21:
	cvt.s64.s32 	%rd48, %r35;
	add.s64 	%rd50, %rd5, %rd34;
	ld.global.u8 	%rs47, [%rd50];
	add.s16 	%rs48, %rs47, %rs5;
	st.global.u8 	[%rd50], %rs48;
	add.s64 	%rd51, %rd2, %rd48;
	mov.b16 	%rs49, 255;
	st.global.u8 	[%rd51], %rs49;
	bra.uni 	$L__BB2_25;
$L__BB2_22:
	cvt.s64.s32 	%rd52, %r34;
	add.s64 	%rd6, %rd1, %rd52;
	ld.global.u8 	%rs7, [%rd6];
	ld.global.u8 	%rs8, [%rd6+1];
	setp.lt.u16 	%p17, %rs7, %rs8;
	@%p17 bra 	$L__BB2_24;
	cvt.s64.s32 	%rd53, %r35;
	add.s64 	%rd55, %rd6, %rd34;
	ld.global.u8 	%rs50, [%rd55];
	add.s16 	%rs51, %rs50, %rs8;
	st.global.u8 	[%rd55], %rs51;
	add.s64 	%rd56, %rd2, %rd53;
	mov.b16 	%rs52, 1;
	st.global.u8 	[%rd56], %rs52;
	bra.uni 	$L__BB2_25;
$L__BB2_24:
	cvt.s64.s32 	%rd57, %r35;
	add.s64 	%rd59, %rd6, %rd34;
	ld.global.u8 	%rs53, [%rd59];
	add.s16 	%rs54, %rs53, %rs7;
	st.global.u8 	[%rd59], %rs54;
	add.s64 	%rd60, %rd2, %rd57;
	mov.b16 	%rs55, 0;
	st.global.u8 	[%rd60], %rs55;
$L__BB2_25:
	bar.sync 	0;
	add.s32 	%r37, %r37, 2;
	add.s32 	%r36, %r36, 2;
	add.s32 	%r35, %r35, %r7;
	add.s32 	%r34, %r34, %r7;
	add.s32 	%r33, %r33, %r7;
	setp.ne.s32 	%p18, %r37, 0;
	@%p18 bra 	$L__BB2_5;
	add.s32 	%r38, %r36, 1;
$L__BB2_27:
	and.b32  	%r32, %r5, 1;
	setp.eq.b32 	%p19, %r32, 1;
	not.pred 	%p20, %p19;
	@%p20 bra 	$L__BB2_39;
	setp.ge.s32 	%p21, %r3, %r24;
	@%p21 bra 	$L__BB2_38;
	setp.eq.s32 	%p22, %r3, 0;
	mad.lo.s32 	%r22, %r38, %r24, %r3;
	sub.s32 	%r23, %r22, %r24;
	@%p22 bra 	$L__BB2_35;
	setp.eq.s32 	%p23, %r3, %r4;
	@%p23 bra 	$L__BB2_32;
	cvt.s64.s32 	%rd61, %r23;
	add.s64 	%rd62, %rd1, %rd61;
	ld.global.u8 	%rs56, [%rd62];
	ld.global.u8 	%rs57, [%rd62+-1];
	setp.lt.u16 	%p24, %rs57, %rs56;
	min.u16 	%rs58, %rs57, %rs56;
	selp.s16 	%rs59, -1, 0, %p24;
	ld.global.u8 	%rs60, [%rd62+1];
	setp.lt.u16 	%p25, %rs60, %rs58;
	min.u16 	%rs61, %rs60, %rs58;
	selp.b16 	%rs62, 1, %rs59, %p25;
	cvt.s64.s32 	%rd63, %r22;
	cvt.s64.s32 	%rd64, %r24;
	add.s64 	%rd65, %rd62, %rd64;
	ld.global.u8 	%rs63, [%rd65];
	add.s16 	%rs64, %rs63, %rs61;
	st.global.u8 	[%rd65], %rs64;
	add.s64 	%rd66, %rd2, %rd63;
	st.global.u8 	[%rd66], %rs62;
	bra.uni 	$L__BB2_38;
$L__BB2_32:
	cvt.s64.s32 	%rd67, %r23;
	add.s64 	%rd7, %rd1, %rd67;
	ld.global.u8 	%rs9, [%rd7+-1];
	ld.global.u8 	%rs10, [%rd7];
	setp.lt.u16 	%p26, %rs9, %rs10;
	@%p26 bra 	$L__BB2_34;
	cvt.s64.s32 	%rd68, %r22;
	cvt.s64.s32 	%rd69, %r24;
	add.s64 	%rd70, %rd7, %rd69;
	ld.global.u8 	%rs65, [%rd70];
	add.s16 	%rs66, %rs65, %rs10;
	st.global.u8 	[%rd70], %rs66;
	add.s64 	%rd71, %rd2, %rd68;
	mov.b16 	%rs67, 0;
	st.global.u8 	[%rd71], %rs67;
	bra.uni 	$L__BB2_38;
$L__BB2_34:
	cvt.s64.s32 	%rd72, %r22;
	cvt.s64.s32 	%rd73, %r24;
	add.s64 	%rd74, %rd7, %rd73;
	ld.global.u8 	%rs68, [%rd74];
	add.s16 	%rs69, %rs68, %rs9;
	st.global.u8 	[%rd74], %rs69;
	add.s64 	%rd75, %rd2, %rd72;
	mov.b16 	%rs70, 255;
	st.global.u8 	[%rd75], %rs70;
	bra.uni 	$L__BB2_38;
$L__BB2_35:
	cvt.s64.s32 	%rd76, %r23;
	add.s64 	%rd8, %rd1, %rd76;
	ld.global.u8 	%rs11, [%rd8];
	ld.global.u8 	%rs12, [%rd8+1];
	setp.lt.u16 	%p27, %rs11, %rs12;
	@%p27 bra 	$L__BB2_37;
	cvt.s64.s32 	%rd77, %r22;
	cvt.s64.s32 	%rd78, %r24;
	add.s64 	%rd79, %rd8, %rd78;
	ld.global.u8 	%rs71, [%rd79];
	add.s16 	%rs72, %rs71, %rs12;
	st.global.u8 	[%rd79], %rs72;
	add.s64 	%rd80, %rd2, %rd77;
	mov.b16 	%rs73, 1;
	st.global.u8 	[%rd80], %rs73;
	bra.uni 	$L__BB2_38;
$L__BB2_37:
	cvt.s64.s32 	%rd81, %r22;
	cvt.s64.s32 	%rd82, %r24;
	add.s64 	%rd83, %rd8, %rd82;
	ld.global.u8 	%rs74, [%rd83];
	add.s16 	%rs75, %rs74, %rs11;
	st.global.u8 	[%rd83], %rs75;
	add.s64 	%rd84, %rd2, %rd81;
	mov.b16 	%rs76, 0;
	st.global.u8 	[%rd84], %rs76;
$L__BB2_38:
	bar.sync 	0;
$L__BB2_39:
	ret;

}
	// .globl	_Z18transferDataKernelPhS_ii
.visible .entry _Z18transferDataKernelPhS_ii(
	.param .u64 .ptr .align 1 _Z18transferDataKernelPhS_ii_param_0,
	.param .u64 .ptr .align 1 _Z18transferDataKernelPhS_ii_param_1,
	.param .u32 _Z18transferDataKernelPhS_ii_param_2,
	.param .u32 _Z18transferDataKernelPhS_ii_param_3
)
{
	.reg .pred 	%p<4>;
	.reg .b16 	%rs<2>;
	.reg .b32 	%r<12>;
	.reg .b64 	%rd<8>;

	ld.param.u64 	%rd1, [_Z18transferDataKernelPhS_ii_param_0];
	ld.param.u64 	%rd2, [_Z18transferDataKernelPhS_ii_param_1];
	ld.param.u32 	%r3, [_Z18transferDataKernelPhS_ii_param_2];
	ld.param.u32 	%r4, [_Z18transferDataKernelPhS_ii_param_3];
	mov.u32 	%r5, %ctaid.y;
	mov.u32 	%r6, %ntid.y;
	mov.u32 	%r7, %tid.y;
	mad.lo.s32 	%r1, %r5, %r6, %r7;
	mov.u32 	%r8, %ctaid.x;
	mov.u32 	%r9, %ntid.x;
	mov.u32 	%r10, %tid.x;
	mad.lo.s32 	%r2, %r8, %r9, %r10;
	setp.ge.s32 	%p1, %r1, %r4;
	setp.ge.s32 	%p2, %r2, %r3;
	or.pred  	%p3, %p2, %p1;
	@%p3 bra 	$L__BB3_2;
	cvta.to.global.u64 	%rd3, %rd2;
	cvta.to.global.u64 	%rd4, %rd1;
	mad.lo.s32 	%r11, %r3, %r1, %r2;
	cvt.s64.s32 	%rd5, %r11;
	add.s64 	%rd6, %rd3, %rd5;
	ld.global.u8 	%rs1, [%rd6];
	add.s64 	%rd7, %rd4, %rd5;
	st.global.u8 	[%rd7], %rs1;
$L__BB3_2:
	ret;

}
	// .globl	_Z14copyARowKernelPhS_ii
.visible .entry _Z14copyARowKernelPhS_ii(
	.param .u64 .ptr .align 1 _Z14copyARowKernelPhS_ii_param_0,
	.param .u64 .ptr .align 1 _Z14copyARowKernelPhS_ii_param_1,
	.param .u32 _Z14copyARowKernelPhS_ii_param_2,
	.param .u32 _Z14copyARowKernelPhS_ii_param_3
)
{
	.reg .pred 	%p<2>;
	.reg .b16 	%rs<2>;
	.reg .b32 	%r<8>;
	.reg .b64 	%rd<9>;

	ld.param.u64 	%rd1, [_Z14copyARowKernelPhS_ii_param_0];
	ld.param.u64 	%rd2, [_Z14copyARowKernelPhS_ii_param_1];
	ld.param.u32 	%r2, [_Z14copyARowKernelPhS_ii_param_2];
	ld.param.u32 	%r3, [_Z14copyARowKernelPhS_ii_param_3];
	mov.u32 	%r4, %ctaid.x;
	mov.u32 	%r5, %ntid.x;
	mov.u32 	%r6, %tid.x;
	mad.lo.s32 	%r1, %r4, %r5, %r6;
	setp.ge.s32 	%p1, %r1, %r3;
	@%p1 bra 	$L__BB4_2;
	cvta.to.global.u64 	%rd3, %rd2;
	cvta.to.global.u64 	%rd4, %rd1;
	add.s32 	%r7, %r2, %r1;
	cvt.s64.s32 	%rd5, %r7;
	add.s64 	%rd6, %rd3, %rd5;
	ld.global.u8 	%rs1, [%rd6];
	cvt.s64.s32 	%rd7, %r1;
	add.s64 	%rd8, %rd4, %rd7;
	st.global.u8 	[%rd8], %rs1;
$L__BB4_2:
	ret;

}
	// .globl	_Z14removeInEnergyPhii
.visible .entry _Z14removeInEnergyPhii(
	.param .u64 .ptr .align 1 _Z14removeInEnergyPhii_param_0,
	.param .u32 _Z14removeInEnergyPhii_param_1,
	.param .u32 _Z14removeInEnergyPhii_param_2
)
{
	.reg .pred 	%p<2>;
	.reg .b16 	%rs<2>;
	.reg .b32 	%r<9>;
	.reg .b64 	%rd<5>;

	ld.param.u64 	%rd1, [_Z14removeInEnergyPhii_param_0];
	ld.param.u32 	%r2, [_Z14removeInEnergyPhii_param_1];
	ld.param.u32 	%r3, [_Z14removeInEnergyPhii_param_2];
	mov.u32 	%r4, %ctaid.x;
	mov.u32 	%r5, %ntid.x;
	mov.u32 	%r6, %tid.x;
	mad.lo.s32 	%r7, %r4, %r5, %r6;
	add.s32 	%r1, %r7, %r2;
	add.s32 	%r8, %r1, 1;
	setp.ge.s32 	%p1, %r8, %r3;
	@%p1 bra 	$L__BB5_2;
	cvta.to.global.u64 	%rd2, %rd1;
	cvt.s64.s32 	%rd3, %r1;
	add.s64 	%rd4, %rd2, %rd3;
	ld.global.u8 	%rs1, [%rd4+1];
	bar.sync 	0;
	st.global.u8 	[%rd4], %rs1;
$L__BB5_2:
	ret;

}
	// .globl	_Z14removeInPixelsPhii
.visible .entry _Z14removeInPixelsPhii(
	.param .u64 .ptr .align 1 _Z14removeInPixelsPhii_param_0,
	.param .u32 _Z14removeInPixelsPhii_param_1,
	.param .u32 _Z14removeInPixelsPhii_param_2
)
{
	.reg .pred 	%p<2>;
	.reg .b16 	%rs<2>;
	.reg .b32 	%r<9>;
	.reg .b64 	%rd<5>;

	ld.param.u64 	%rd1, [_Z14removeInPixelsPhii_param_0];
	ld.param.u32 	%r2, [_Z14removeInPixelsPhii_param_1];
	ld.param.u32 	%r3, [_Z14removeInPixelsPhii_param_2];
	mov.u32 	%r4, %ctaid.x;
	mov.u32 	%r5, %ntid.x;
	mov.u32 	%r6, %tid.x;
	mad.lo.s32 	%r7, %r4, %r5, %r6;
	add.s32 	%r1, %r7, %r2;
	add.s32 	%r8, %r1, 3;
	setp.ge.s32 	%p1, %r8, %r3;
	@%p1 bra 	$L__BB6_2;
	cvta.to.global.u64 	%rd2, %rd1;
	cvt.s64.s32 	%rd3, %r1;
	add.s64 	%rd4, %rd2, %rd3;
	ld.global.u8 	%rs1, [%rd4+3];
	bar.sync 	0;
	st.global.u8 	[%rd4], %rs1;
$L__BB6_2:
	ret;

}
	// .globl	_Z14findMinsKernelPhiS_S_
.visible .entry _Z14findMinsKernelPhiS_S_(
	.param .u64 .ptr .align 1 _Z14findMinsKernelPhiS_S__param_0,
	.param .u32 _Z14findMinsKernelPhiS_S__param_1,
	.param .u64 .ptr .align 1 _Z14findMinsKernelPhiS_S__param_2,
	.param .u64 .ptr .align 1 _Z14findMinsKernelPhiS_S__param_3
)
{
	.reg .pred 	%p<5>;
	.reg .b16 	%rs<6>;
	.reg .b32 	%r<11>;
	.reg .b64 	%rd<16>;
	// demoted variable
	.shared .align 1 .u8 _ZZ14findMinsKernelPhiS_S_E12sm_min_index_$_0;
	ld.param.u64 	%rd5, [_Z14findMinsKernelPhiS_S__param_0];
	ld.param.u64 	%rd3, [_Z14findMinsKernelPhiS_S__param_2];
	ld.param.u64 	%rd4, [_Z14findMinsKernelPhiS_S__param_3];
	cvta.to.global.u64 	%rd1, %rd5;
	mov.u32 	%r1, %ctaid.x;
	mov.u32 	%r10, %ntid.x;
	mul.lo.s32 	%r8, %r10, %r1;
	shl.b32 	%r3, %r8, 1;
	mov.u32 	%r4, %tid.x;
	add.s32 	%r5, %r3, %r4;
	cvt.s64.s32 	%rd6, %r5;
	add.s64 	%rd2, %rd1, %rd6;
	cvt.u16.u32 	%rs1, %r5;
$L__BB7_1:
	mov.u32 	%r6, %r10;
	setp.ge.u32 	%p1, %r4, %r6;
	@%p1 bra 	$L__BB7_5;
	ld.global.u8 	%rs3, [%rd2];
	cvt.u64.u32 	%rd7, %r6;
	add.s64 	%rd8, %rd2, %rd7;
	ld.global.u8 	%rs2, [%rd8];
	setp.le.u16 	%p2, %rs3, %rs2;
	@%p2 bra 	$L__BB7_4;
	st.global.u8 	[%rd2], %rs2;
	add.s32 	%r9, %r6, %r5;
	st.shared.u8 	[_ZZ14findMinsKernelPhiS_S_E12sm_min_index_$_0], %r9;
	bra.uni 	$L__BB7_5;
$L__BB7_4:
	st.shared.u8 	[_ZZ14findMinsKernelPhiS_S_E12sm_min_index_$_0], %rs1;
$L__BB7_5:
	bar.sync 	0;
	shr.u32 	%r10, %r6, 1;
	setp.gt.u32 	%p3, %r6, 1;
	@%p3 bra 	$L__BB7_1;
	setp.ne.s32 	%p4, %r4, 0;
	@%p4 bra 	$L__BB7_8;
	cvt.s64.s32 	%rd9, %r3;
	add.s64 	%rd10, %rd1, %rd9;
	ld.global.u8 	%rs4, [%rd10];
	cvt.u64.u32 	%rd11, %r1;
	cvta.to.global.u64 	%rd12, %rd3;
	add.s64 	%rd13, %rd12, %rd11;
	st.global.u8 	[%rd13], %rs4;
	ld.shared.u8 	%rs5, [_ZZ14findMinsKernelPhiS_S_E12sm_min_index_$_0];
	cvta.to.global.u64 	%rd14, %rd4;
	add.s64 	%rd15, %rd14, %rd11;
	st.global.u8 	[%rd15], %rs5;
$L__BB7_8:
	ret;

}


// ===== COMPILED SASS (sm_100) =====

	.target	sm_100

	.elftype	@"ET_EXEC"


//--------------------- .note.nv.tkinfo           --------------------------
	.section	.note.nv.tkinfo,"",@"SHT_NOTE"
	.sectionflags	@"SHF_NOTE_NV_TKINFO"
	.tkinfo
        /*0018*/ 	.word	0x00000002
        /*0030*/ 	.string	""
        /*0030*/ 	.string	"ptxas"
        /*0030*/ 	.string	"Cuda compilation tools, release 13.0, V13.0.88"
        /*0030*/ 	.string	"Build cuda_13.0.r13.0/compiler.36424714_0"
        /*0030*/ 	.string	"-arch sm_100 -m 64 "



//--------------------- .note.nv.cuinfo           --------------------------
	.section	.note.nv.cuinfo,"",@"SHT_NOTE"
	.sectionflags	@"SHF_NOTE_NV_CUINFO"
        /*0018*/ 	.short	0x0002
        /*001a*/ 	.short	0x0064
        /*001c*/ 	.short	0x0082
	.zero		2


//--------------------- .nv.info                  --------------------------
	.section	.nv.info,"",@"SHT_CUDA_INFO"
	.align	4


	//----- nvinfo : EIATTR_REGCOUNT
	.align		4
        /*0000*/ 	.byte	0x04, 0x2f
        /*0002*/ 	.short	(.L_3 - .L_2)
	.align		4
.L_2:
        /*0004*/ 	.word	index@(_Z21convertRgb2GrayKernelPhiiS_)
        /*0008*/ 	.word	0x0000000e


	//----- nvinfo : EIATTR_FRAME_SIZE
	.align		4
.L_3:
        /*000c*/ 	.byte	0x04, 0x11
        /*000e*/ 	.short	(.L_5 - .L_4)
	.align		4
.L_4:
        /*0010*/ 	.word	index@(_Z21convertRgb2GrayKernelPhiiS_)
        /*0014*/ 	.word	0x00000000


	//----- nvinfo : EIATTR_REGCOUNT
	.align		4
.L_5:
        /*0018*/ 	.byte	0x04, 0x2f
        /*001a*/ 	.short	(.L_7 - .L_6)
	.align		4
.L_6:
        /*001c*/ 	.word	index@(_Z22energyCalculatorKernelPhiiPfS0_S_)
        /*0020*/ 	.word	0x00000020


	//----- nvinfo : EIATTR_FRAME_SIZE
	.align		4
.L_7:
        /*0024*/ 	.byte	0x04, 0x11
        /*0026*/ 	.short	(.L_9 - .L_8)
	.align		4
.L_8:
        /*0028*/ 	.word	index@(_Z22energyCalculatorKernelPhiiPfS0_S_)
        /*002c*/ 	.word	0x00000000


	//----- nvinfo : EIATTR_REGCOUNT
	.align		4
.L_9:
        /*0030*/ 	.byte	0x04, 0x2f
        /*0032*/ 	.short	(.L_11 - .L_10)
	.align		4
.L_10:
        /*0034*/ 	.word	index@(_Z24seamImportanceCalculatorPhPaii)
        /*0038*/ 	.word	0x0000001a


	//----- nvinfo : EIATTR_FRAME_SIZE
	.align		4
.L_11:
        /*003c*/ 	.byte	0x04, 0x11
        /*003e*/ 	.short	(.L_13 - .L_12)
	.align		4
.L_12:
        /*0040*/ 	.word	index@(_Z24seamImportanceCalculatorPhPaii)
        /*0044*/ 	.word	0x00000000


	//----- nvinfo : EIATTR_REGCOUNT
	.align		4
.L_13:
        /*0048*/ 	.byte	0x04, 0x2f
        /*004a*/ 	.short	(.L_15 - .L_14)
	.align		4
.L_14:
        /*004c*/ 	.word	index@(_Z18transferDataKernelPhS_ii)
        /*0050*/ 	.word	0x00000008


	//----- nvinfo : EIATTR_FRAME_SIZE
	.align		4
.L_15:
        /*0054*/ 	.byte	0x04, 0x11
        /*0056*/ 	.short	(.L_17 - .L_16)
	.align		4
.L_16:
        /*0058*/ 	.word	index@(_Z18transferDataKernelPhS_ii)
        /*005c*/ 	.word	0x00000000


	//----- nvinfo : EIATTR_REGCOUNT
	.align		4
.L_17:
        /*0060*/ 	.byte	0x04, 0x2f
        /*0062*/ 	.short	(.L_19 - .L_18)
	.align		4
.L_18:
        /*0064*/ 	.word	index@(_Z14copyARowKernelPhS_ii)
        /*0068*/ 	.word	0x00000008


	//----- nvinfo : EIATTR_FRAME_SIZE
	.align		4
.L_19:
        /*006c*/ 	.byte	0x04, 0x11
        /*006e*/ 	.short	(.L_21 - .L_20)
	.align		4
.L_20:
        /*0070*/ 	.word	index@(_Z14copyARowKernelPhS_ii)
        /*0074*/ 	.word	0x00000000


	//----- nvinfo : EIATTR_REGCOUNT
	.align		4
.L_21:
        /*0078*/ 	.byte	0x04, 0x2f
        /*007a*/ 	.short	(.L_23 - .L_22)
	.align		4
.L_22:
        /*007c*/ 	.word	index@(_Z14removeInEnergyPhii)
        /*0080*/ 	.word	0x00000008


	//----- nvinfo : EIATTR_FRAME_SIZE
	.align		4
.L_23:
        /*0084*/ 	.byte	0x04, 0x11
        /*0086*/ 	.short	(.L_25 - .L_24)
	.align		4
.L_24:
        /*0088*/ 	.word	index@(_Z14removeInEnergyPhii)
        /*008c*/ 	.word	0x00000000


	//----- nvinfo : EIATTR_REGCOUNT
	.align		4
.L_25:
        /*0090*/ 	.byte	0x04, 0x2f
        /*0092*/ 	.short	(.L_27 - .L_26)
	.align		4
.L_26:
        /*0094*/ 	.word	index@(_Z14removeInPixelsPhii)
        /*0098*/ 	.word	0x00000008


	//----- nvinfo : EIATTR_FRAME_SIZE
	.align		4
.L_27:
        /*009c*/ 	.byte	0x04, 0x11
        /*009e*/ 	.short	(.L_29 - .L_28)
	.align		4
.L_28:
        /*00a0*/ 	.word	index@(_Z14removeInPixelsPhii)
        /*00a4*/ 	.word	0x00000000


	//----- nvinfo : EIATTR_REGCOUNT
	.align		4
.L_29:
        /*00a8*/ 	.byte	0x04, 0x2f
        /*00aa*/ 	.short	(.L_31 - .L_30)
	.align		4
.L_30:
        /*00ac*/ 	.word	index@(_Z14findMinsKernelPhiS_S_)
        /*00b0*/ 	.word	0x0000000c


	//----- nvinfo : EIATTR_FRAME_SIZE
	.align		4
.L_31:
        /*00b4*/ 	.byte	0x04, 0x11
        /*00b6*/ 	.short	(.L_33 - .L_32)
	.align		4
.L_32:
        /*00b8*/ 	.word	index@(_Z14findMinsKernelPhiS_S_)
        /*00bc*/ 	.word	0x00000000


	//----- nvinfo : EIATTR_MIN_STACK_SIZE
	.align		4
.L_33:
        /*00c0*/ 	.byte	0x04, 0x12
        /*00c2*/ 	.short	(.L_35 - .L_34)
	.align		4
.L_34:
        /*00c4*/ 	.word	index@(_Z14findMinsKernelPhiS_S_)
        /*00c8*/ 	.word	0x00000000


	//----- nvinfo : EIATTR_MIN_STACK_SIZE
	.align		4
.L_35:
        /*00cc*/ 	.byte	0x04, 0x12
        /*00ce*/ 	.short	(.L_37 - .L_36)
	.align		4
.L_36:
        /*00d0*/ 	.word	index@(_Z14removeInPixelsPhii)
        /*00d4*/ 	.word	0x00000000


	//----- nvinfo : EIATTR_MIN_STACK_SIZE
	.align		4
.L_37:
        /*00d8*/ 	.byte	0x04, 0x12
        /*00da*/ 	.short	(.L_39 - .L_38)
	.align		4
.L_38:
        /*00dc*/ 	.word	index@(_Z14removeInEnergyPhii)
        /*00e0*/ 	.word	0x00000000


	//----- nvinfo : EIATTR_MIN_STACK_SIZE
	.align		4
.L_39:
        /*00e4*/ 	.byte	0x04, 0x12
        /*00e6*/ 	.short	(.L_41 - .L_40)
	.align		4
.L_40:
        /*00e8*/ 	.word	index@(_Z14copyARowKernelPhS_ii)
        /*00ec*/ 	.word	0x00000000


	//----- nvinfo : EIATTR_MIN_STACK_SIZE
	.align		4
.L_41:
        /*00f0*/ 	.byte	0x04, 0x12
        /*00f2*/ 	.short	(.L_43 - .L_42)
	.align		4
.L_42:
        /*00f4*/ 	.word	index@(_Z18transferDataKernelPhS_ii)
        /*00f8*/ 	.word	0x00000000


	//----- nvinfo : EIATTR_MIN_STACK_SIZE
	.align		4
.L_43:
        /*00fc*/ 	.byte	0x04, 0x12
        /*00fe*/ 	.short	(.L_45 - .L_44)
	.align		4
.L_44:
        /*0100*/ 	.word	index@(_Z24seamImportanceCalculatorPhPaii)
        /*0104*/ 	.word	0x00000000


	//----- nvinfo : EIATTR_MIN_STACK_SIZE
	.align		4
.L_45:
        /*0108*/ 	.byte	0x04, 0x12
        /*010a*/ 	.short	(.L_47 - .L_46)
	.align		4
.L_46:
        /*010c*/ 	.word	index@(_Z22energyCalculatorKernelPhiiPfS0_S_)
        /*0110*/ 	.word	0x00000000


	//----- nvinfo : EIATTR_MIN_STACK_SIZE
	.align		4
.L_47:
        /*0114*/ 	.byte	0x04, 0x12
        /*0116*/ 	.short	(.L_49 - .L_48)
	.align		4
.L_48:
        /*0118*/ 	.word	index@(_Z21convertRgb2GrayKernelPhiiS_)
        /*011c*/ 	.word	0x00000000
.L_49:


//--------------------- .nv.compat                --------------------------
	.section	.nv.compat,"",@"SHT_CUDA_COMPAT_INFO"
	.align	4
        /*0000*/ 	.byte	0x02, 0x09, 0x00, 0x00, 0x02, 0x02, 0x01, 0x00, 0x02, 0x05, 0x05, 0x00, 0x03, 0x07, 0x01, 0x01
        /*0010*/ 	.byte	0x02, 0x03, 0x00, 0x00, 0x02, 0x06, 0x01, 0x00, 0x04, 0x0b, 0x08, 0x00, 0x01, 0x00, 0x00, 0x00
        /*0020*/ 	.byte	0x00, 0x00, 0x00, 0x00


//--------------------- .nv.info._Z14findMinsKernelPhiS_S_ --------------------------
	.section	.nv.info._Z14findMinsKernelPhiS_S_,"",@"SHT_CUDA_INFO"
	.sectionflags	@""
	.align	4


	//----- nvinfo : EIATTR_CUDA_API_VERSION
	.align		4
        /*0000*/ 	.byte	0x04, 0x37
        /*0002*/ 	.short	(.L_51 - .L_50)
.L_50:
        /*0004*/ 	.word	0x00000082


	//----- nvinfo : EIATTR_KPARAM_INFO
	.align		4
.L_51:
        /*0008*/ 	.byte	0x04, 0x17
        /*000a*/ 	.short	(.L_53 - .L_52)
.L_52:
        /*000c*/ 	.word	0x00000000
        /*0010*/ 	.short	0x0003
        /*0012*/ 	.short	0x0018
        /*0014*/ 	.byte	0x00, 0xf5, 0x21, 0x00


	//----- nvinfo : EIATTR_KPARAM_INFO
	.align		4
.L_53:
        /*0018*/ 	.byte	0x04, 0x17
        /*001a*/ 	.short	(.L_55 - .L_54)
.L_54:
        /*001c*/ 	.word	0x00000000
        /*0020*/ 	.short	0x0002
        /*0022*/ 	.short	0x0010
        /*0024*/ 	.byte	0x00, 0xf5, 0x21, 0x00


	//----- nvinfo : EIATTR_KPARAM_INFO
	.align		4
.L_55:
        /*0028*/ 	.byte	0x04, 0x17
        /*002a*/ 	.short	(.L_57 - .L_56)
.L_56:
        /*002c*/ 	.word	0x00000000
        /*0030*/ 	.short	0x0001
        /*0032*/ 	.short	0x0008
        /*0034*/ 	.byte	0x00, 0xf0, 0x11, 0x00


	//----- nvinfo : EIATTR_KPARAM_INFO
	.align		4
.L_57:
        /*0038*/ 	.byte	0x04, 0x17
        /*003a*/ 	.short	(.L_59 - .L_58)
.L_58:
        /*003c*/ 	.word	0x00000000
        /*0040*/ 	.short	0x0000
        /*0042*/ 	.short	0x0000
        /*0044*/ 	.byte	0x00, 0xf5, 0x21, 0x00


	//----- nvinfo : EIATTR_SPARSE_MMA_MASK
	.align		4
.L_59:
        /*0048*/ 	.byte	0x03, 0x50
        /*004a*/ 	.short	0x0000


	//----- nvinfo : EIATTR_MAXREG_COUNT
	.align		4
        /*004c*/ 	.byte	0x03, 0x1b
        /*004e*/ 	.short	0x00ff


	//----- nvinfo : EIATTR_NUM_BARRIERS
	.align		4
        /*0050*/ 	.byte	0x02, 0x4c
        /*0052*/ 	.byte	0x01
	.zero		1


	//----- nvinfo : EIATTR_MERCURY_ISA_VERSION
	.align		4
        /*0054*/ 	.byte	0x03, 0x5f
        /*0056*/ 	.short	0x0101


	//----- nvinfo : EIATTR_VRC_CTA_INIT_COUNT
	.align		4
        /*0058*/ 	.byte	0x02, 0x4a
	.zero		1
	.zero		1


	//----- nvinfo : EIATTR_EXIT_INSTR_OFFSETS
	.align		4
        /*005c*/ 	.byte	0x04, 0x1c
        /*005e*/ 	.short	(.L_61 - .L_60)


	//   ....[0]....
.L_60:
        /*0060*/ 	.word	0x00000210


	//   ....[1]....
        /*0064*/ 	.word	0x00000370


	//----- nvinfo : EIATTR_CRS_STACK_SIZE
	.align		4
.L_61:
        /*0068*/ 	.byte	0x04, 0x1e
        /*006a*/ 	.short	(.L_63 - .L_62)
.L_62:
        /*006c*/ 	.word	0x00000000


	//----- nvinfo : EIATTR_CBANK_PARAM_SIZE
	.align		4
.L_63:
        /*0070*/ 	.byte	0x03, 0x19
        /*0072*/ 	.short	0x0020


	//----- nvinfo : EIATTR_PARAM_CBANK
	.align		4
        /*0074*/ 	.byte	0x04, 0x0a
        /*0076*/ 	.short	(.L_65 - .L_64)
	.align		4
.L_64:
        /*0078*/ 	.word	index@(.nv.constant0._Z14findMinsKernelPhiS_S_)
        /*007c*/ 	.short	0x0380
        /*007e*/ 	.short	0x0020


	//----- nvinfo : EIATTR_SW_WAR
	.align		4
.L_65:
        /*0080*/ 	.byte	0x04, 0x36
        /*0082*/ 	.short	(.L_67 - .L_66)
.L_66:
        /*0084*/ 	.word	0x00000008
.L_67:


//--------------------- .nv.info._Z14removeInPixelsPhii --------------------------
	.section	.nv.info._Z14removeInPixelsPhii,"",@"SHT_CUDA_INFO"
	.sectionflags	@""
	.align	4


	//----- nvinfo : EIATTR_CUDA_API_VERSION
	.align		4
        /*0000*/ 	.byte	0x04, 0x37
        /*0002*/ 	.short	(.L_69 - .L_68)
.L_68:
        /*0004*/ 	.word	0x00000082


	//----- nvinfo : EIATTR_KPARAM_INFO
	.align		4
.L_69:
        /*0008*/ 	.byte	0x04, 0x17
        /*000a*/ 	.short	(.L_71 - .L_70)
.L_70:
        /*000c*/ 	.word	0x00000000
        /*0010*/ 	.short	0x0002
        /*0012*/ 	.short	0x000c
        /*0014*/ 	.byte	0x00, 0xf0, 0x11, 0x00


	//----- nvinfo : EIATTR_KPARAM_INFO
	.align		4
.L_71:
        /*0018*/ 	.byte	0x04, 0x17
        /*001a*/ 	.short	(.L_73 - .L_72)
.L_72:
        /*001c*/ 	.word	0x00000000
        /*0020*/ 	.short	0x0001
        /*0022*/ 	.short	0x0008
        /*0024*/ 	.byte	0x00, 0xf0, 0x11, 0x00


	//----- nvinfo : EIATTR_KPARAM_INFO
	.align		4
.L_73:
        /*0028*/ 	.byte	0x04, 0x17
        /*002a*/ 	.short	(.L_75 - .L_74)
.L_74:
        /*002c*/ 	.word	0x00000000
        /*0030*/ 	.short	0x0000
        /*0032*/ 	.short	0x0000
        /*0034*/ 	.byte	0x00, 0xf5, 0x21, 0x00


	//----- nvinfo : EIATTR_SPARSE_MMA_MASK
	.align		4
.L_75:
        /*0038*/ 	.byte	0x03, 0x50
        /*003a*/ 	.short	0x0000


	//----- nvinfo : EIATTR_MAXREG_COUNT
	.align		4
        /*003c*/ 	.byte	0x03, 0x1b
        /*003e*/ 	.short	0x00ff


	//----- nvinfo : EIATTR_NUM_BARRIERS
	.align		4
        /*0040*/ 	.byte	0x02, 0x4c
        /*0042*/ 	.byte	0x01
	.zero		1


	//----- nvinfo : EIATTR_MERCURY_ISA_VERSION
	.align		4
        /*0044*/ 	.byte	0x03, 0x5f
        /*0046*/ 	.short	0x0101


	//----- nvinfo : EIATTR_VRC_CTA_INIT_COUNT
	.align		4
        /*0048*/ 	.byte	0x02, 0x4a
	.zero		1
	.zero		1


	//----- nvinfo : EIATTR_EXIT_INSTR_OFFSETS
	.align		4
        /*004c*/ 	.byte	0x04, 0x1c
        /*004e*/ 	.short	(.L_77 - .L_76)


	//   ....[0]....
.L_76:
        /*0050*/ 	.word	0x00000090


	//   ....[1]....
        /*0054*/ 	.word	0x00000110


	//----- nvinfo : EIATTR_CBANK_PARAM_SIZE
	.align		4
.L_77:
        /*0058*/ 	.byte	0x03, 0x19
        /*005a*/ 	.short	0x0010


	//----- nvinfo : EIATTR_PARAM_CBANK
	.align		4
        /*005c*/ 	.byte	0x04, 0x0a
        /*005e*/ 	.short	(.L_79 - .L_78)
	.align		4
.L_78:
        /*0060*/ 	.word	index@(.nv.constant0._Z14removeInPixelsPhii)
        /*0064*/ 	.short	0x0380
        /*0066*/ 	.short	0x0010


	//----- nvinfo : EIATTR_SW_WAR
	.align		4
.L_79:
        /*0068*/ 	.byte	0x04, 0x36
        /*006a*/ 	.short	(.L_81 - .L_80)
.L_80:
        /*006c*/ 	.word	0x00000008
.L_81:


//--------------------- .nv.info._Z14removeInEnergyPhii --------------------------
	.section	.nv.info._Z14removeInEnergyPhii,"",@"SHT_CUDA_INFO"
	.sectionflags	@""
	.align	4


	//----- nvinfo : EIATTR_CUDA_API_VERSION
	.align		4
        /*0000*/ 	.byte	0x04, 0x37
        /*0002*/ 	.short	(.L_83 - .L_82)
.L_82:
        /*0004*/ 	.word	0x00000082


	//----- nvinfo : EIATTR_KPARAM_INFO
	.align		4
.L_83:
        /*0008*/ 	.byte	0x04, 0x17
        /*000a*/ 	.short	(.L_85 - .L_84)
.L_84:
        /*000c*/ 	.word	0x00000000
        /*0010*/ 	.short	0x0002
        /*0012*/ 	.short	0x000c
        /*0014*/ 	.byte	0x00, 0xf0, 0x11, 0x00


	//----- nvinfo : EIATTR_KPARAM_INFO
	.align		4
.L_85:
        /*0018*/ 	.byte	0x04, 0x17
        /*001a*/ 	.short	(.L_87 - .L_86)
.L_86:
        /*001c*/ 	.word	0x00000000
        /*0020*/ 	.short	0x0001
        /*0022*/ 	.short	0x0008
        /*0024*/ 	.byte	0x00, 0xf0, 0x11, 0x00


	//----- nvinfo : EIATTR_KPARAM_INFO
	.align		4
.L_87:
        /*0028*/ 	.byte	0x04, 0x17
        /*002a*/ 	.short	(.L_89 - .L_88)
.L_88:
        /*002c*/ 	.word	0x00000000
        /*0030*/ 	.short	0x0000
        /*0032*/ 	.short	0x0000
        /*0034*/ 	.byte	0x00, 0xf5, 0x21, 0x00


	//----- nvinfo : EIATTR_SPARSE_MMA_MASK
	.align		4
.L_89:
        /*0038*/ 	.byte	0x03, 0x50
        /*003a*/ 	.short	0x0000


	//----- nvinfo : EIATTR_MAXREG_COUNT
	.align		4
        /*003c*/ 	.byte	0x03, 0x1b
        /*003e*/ 	.short	0x00ff


	//----- nvinfo : EIATTR_NUM_BARRIERS
	.align		4
        /*0040*/ 	.byte	0x02, 0x4c
        /*0042*/ 	.byte	0x01
	.zero		1


	//----- nvinfo : EIATTR_MERCURY_ISA_VERSION
	.align		4
        /*0044*/ 	.byte	0x03, 0x5f
        /*0046*/ 	.short	0x0101


	//----- nvinfo : EIATTR_VRC_CTA_INIT_COUNT
	.align		4
        /*0048*/ 	.byte	0x02, 0x4a
	.zero		1
	.zero		1


	//----- nvinfo : EIATTR_EXIT_INSTR_OFFSETS
	.align		4
        /*004c*/ 	.byte	0x04, 0x1c
        /*004e*/ 	.short	(.L_91 - .L_90)


	//   ....[0]....
.L_90:
        /*0050*/ 	.word	0x00000090


	//   ....[1]....
        /*0054*/ 	.word	0x00000110


	//----- nvinfo : EIATTR_CBANK_PARAM_SIZE
	.align		4
.L_91:
        /*0058*/ 	.byte	0x03, 0x19
        /*005a*/ 	.short	0x0010


	//----- nvinfo : EIATTR_PARAM_CBANK
	.align		4
        /*005c*/ 	.byte	0x04, 0x0a
        /*005e*/ 	.short	(.L_93 - .L_92)
	.align		4
.L_92:
        /*0060*/ 	.word	index@(.nv.constant0._Z14removeInEnergyPhii)
        /*0064*/ 	.short	0x0380
        /*0066*/ 	.short	0x0010


	//----- nvinfo : EIATTR_SW_WAR
	.align		4
.L_93:
        /*0068*/ 	.byte	0x04, 0x36
        /*006a*/ 	.short	(.L_95 - .L_94)
.L_94:
        /*006c*/ 	.word	0x00000008
.L_95:


//--------------------- .nv.info._Z14copyARowKernelPhS_ii --------------------------
	.section	.nv.info._Z14copyARowKernelPhS_ii,"",@"SHT_CUDA_INFO"
	.sectionflags	@""
	.align	4


	//----- nvinfo : EIATTR_CUDA_API_VERSION
	.align		4
        /*0000*/ 	.byte	0x04, 0x37
        /*0002*/ 	.short	(.L_97 - .L_96)
.L_96:
        /*0004*/ 	.word	0x00000082


	//----- nvinfo : EIATTR_KPARAM_INFO
	.align		4
.L_97:
        /*0008*/ 	.byte	0x04, 0x17
        /*000a*/ 	.short	(.L_99 - .L_98)
.L_98:
        /*000c*/ 	.word	0x00000000
        /*0010*/ 	.short	0x0003
        /*0012*/ 	.short	0x0014
        /*0014*/ 	.byte	0x00, 0xf0, 0x11, 0x00


	//----- nvinfo : EIATTR_KPARAM_INFO
	.align		4
.L_99:
        /*0018*/ 	.byte	0x04, 0x17
        /*001a*/ 	.short	(.L_101 - .L_100)
.L_100:
        /*001c*/ 	.word	0x00000000
        /*0020*/ 	.short	0x0002
        /*0022*/ 	.short	0x0010
        /*0024*/ 	.byte	0x00, 0xf0, 0x11, 0x00


	//----- nvinfo : EIATTR_KPARAM_INFO
	.align		4
.L_101:
        /*0028*/ 	.byte	0x04, 0x17
        /*002a*/ 	.short	(.L_103 - .L_102)
.L_102:
        /*002c*/ 	.word	0x00000000
        /*0030*/ 	.short	0x0001
        /*0032*/ 	.short	0x0008
        /*0034*/ 	.byte	0x00, 0xf5, 0x21, 0x00


	//----- nvinfo : EIATTR_KPARAM_INFO
	.align		4
.L_103:
        /*0038*/ 	.byte	0x04, 0x17
        /*003a*/ 	.short	(.L_105 - .L_104)
.L_104:
        /*003c*/ 	.word	0x00000000
        /*0040*/ 	.short	0x0000
        /*0042*/ 	.short	0x0000
        /*0044*/ 	.byte	0x00, 0xf5, 0x21, 0x00


	//----- nvinfo : EIATTR_SPARSE_MMA_MASK
	.align		4
.L_105:
        /*0048*/ 	.byte	0x03, 0x50
        /*004a*/ 	.short	0x0000


	//----- nvinfo : EIATTR_MAXREG_COUNT
	.align		4
        /*004c*/ 	.byte	0x03, 0x1b
        /*004e*/ 	.short	0x00ff


	//----- nvinfo : EIATTR_MERCURY_ISA_VERSION
	.align		4
        /*0050*/ 	.byte	0x03, 0x5f
        /*0052*/ 	.short	0x0101


	//----- nvinfo : EIATTR_VRC_CTA_INIT_COUNT
	.align		4
        /*0054*/ 	.byte	0x02, 0x4a
	.zero		1
	.zero		1


	//----- nvinfo : EIATTR_EXIT_INSTR_OFFSETS
	.align		4
        /*0058*/ 	.byte	0x04, 0x1c
        /*005a*/ 	.short	(.L_107 - .L_106)


	//   ....[0]....
.L_106:
        /*005c*/ 	.word	0x00000070


	//   ....[1]....
        /*0060*/ 	.word	0x00000120


	//----- nvinfo : EIATTR_CBANK_PARAM_SIZE
	.align		4
.L_107:
        /*0064*/ 	.byte	0x03, 0x19
        /*0066*/ 	.short	0x0018


	//----- nvinfo : EIATTR_PARAM_CBANK
	.align		4
        /*0068*/ 	.byte	0x04, 0x0a
        /*006a*/ 	.short	(.L_109 - .L_108)
	.align		4
.L_108:
        /*006c*/ 	.word	index@(.nv.constant0._Z14copyARowKernelPhS_ii)
        /*0070*/ 	.short	0x0380
        /*0072*/ 	.short	0x0018


	//----- nvinfo : EIATTR_SW_WAR
	.align		4
.L_109:
        /*0074*/ 	.byte	0x04, 0x36
        /*0076*/ 	.short	(.L_111 - .L_110)
.L_110:
        /*0078*/ 	.word	0x00000008
.L_111:


//--------------------- .nv.info._Z18transferDataKernelPhS_ii --------------------------
	.section	.nv.info._Z18transferDataKernelPhS_ii,"",@"SHT_CUDA_INFO"
	.sectionflags	@""
	.align	4


	//----- nvinfo : EIATTR_CUDA_API_VERSION
	.align		4
        /*0000*/ 	.byte	0x04, 0x37
        /*0002*/ 	.short	(.L_113 - .L_112)
.L_112:
        /*0004*/ 	.word	0x00000082


	//----- nvinfo : EIATTR_KPARAM_INFO
	.align		4
.L_113:
        /*0008*/ 	.byte	0x04, 0x17
        /*000a*/ 	.short	(.L_115 - .L_114)
.L_114:
        /*000c*/ 	.word	0x00000000
        /*0010*/ 	.short	0x0003
        /*0012*/ 	.short	0x0014
        /*0014*/ 	.byte	0x00, 0xf0, 0x11, 0x00


	//----- nvinfo : EIATTR_KPARAM_INFO
	.align		4
.L_115:
        /*0018*/ 	.byte	0x04, 0x17
        /*001a*/ 	.short	(.L_117 - .L_116)
.L_116:
        /*001c*/ 	.word	0x00000000
        /*0020*/ 	.short	0x0002
        /*0022*/ 	.short	0x0010
        /*0024*/ 	.byte	0x00, 0xf0, 0x11, 0x00


	//----- nvinfo : EIATTR_KPARAM_INFO
	.align		4
.L_117:
        /*0028*/ 	.byte	0x04, 0x17
        /*002a*/ 	.short	(.L_119 - .L_118)
.L_118:
        /*002c*/ 	.word	0x00000000
        /*0030*/ 	.short	0x0001
        /*0032*/ 	.short	0x0008
        /*0034*/ 	.byte	0x00, 0xf5, 0x21, 0x00


	//----- nvinfo : EIATTR_KPARAM_INFO
	.align		4
.L_119:
        /*0038*/ 	.byte	0x04, 0x17
        /*003a*/ 	.short	(.L_121 - .L_120)
.L_120:
        /*003c*/ 	.word	0x00000000
        /*0040*/ 	.short	0x0000
        /*0042*/ 	.short	0x0000
        /*0044*/ 	.byte	0x00, 0xf5, 0x21, 0x00


	//----- nvinfo : EIATTR_SPARSE_MMA_MASK
	.align		4
.L_121:
        /*0048*/ 	.byte	0x03, 0x50
        /*004a*/ 	.short	0x0000


	//----- nvinfo : EIATTR_MAXREG_COUNT
	.align		4
        /*004c*/ 	.byte	0x03, 0x1b
        /*004e*/ 	.short	0x00ff


	//----- nvinfo : EIATTR_MERCURY_ISA_VERSION
	.align		4
        /*0050*/ 	.byte	0x03, 0x5f
        /*0052*/ 	.short	0x0101


	//----- nvinfo : EIATTR_VRC_CTA_INIT_COUNT
	.align		4
        /*0054*/ 	.byte	0x02, 0x4a
	.zero		1
	.zero		1


	//----- nvinfo : EIATTR_EXIT_INSTR_OFFSETS
	.align		4
        /*0058*/ 	.byte	0x04, 0x1c
        /*005a*/ 	.short	(.L_123 - .L_122)


	//   ....[0]....
.L_122:
        /*005c*/ 	.word	0x000000c0


	//   ....[1]....
        /*0060*/ 	.word	0x00000170


	//----- nvinfo : EIATTR_CBANK_PARAM_SIZE
	.align		4
.L_123:
        /*0064*/ 	.byte	0x03, 0x19
        /*0066*/ 	.short	0x0018


	//----- nvinfo : EIATTR_PARAM_CBANK
	.align		4
        /*0068*/ 	.byte	0x04, 0x0a
        /*006a*/ 	.short	(.L_125 - .L_124)
	.align		4
.L_124:
        /*006c*/ 	.word	index@(.nv.constant0._Z18transferDataKernelPhS_ii)
        /*0070*/ 	.short	0x0380
        /*0072*/ 	.short	0x0018


	//----- nvinfo : EIATTR_SW_WAR
	.align		4
.L_125:
        /*0074*/ 	.byte	0x04, 0x36
        /*0076*/ 	.short	(.L_127 - .L_126)
.L_126:
        /*0078*/ 	.word	0x00000008
.L_127:


//--------------------- .nv.info._Z24seamImportanceCalculatorPhPaii --------------------------
	.section	.nv.info._Z24seamImportanceCalculatorPhPaii,"",@"SHT_CUDA_INFO"
	.sectionflags	@""
	.align	4


	//----- nvinfo : EIATTR_CUDA_API_VERSION
	.align		4
        /*0000*/ 	.byte	0x04, 0x37
        /*0002*/ 	.short	(.L_129 - .L_128)
.L_128:
        /*0004*/ 	.word	0x00000082


	//----- nvinfo : EIATTR_KPARAM_INFO
	.align		4
.L_129:
        /*0008*/ 	.byte	0x04, 0x17
        /*000a*/ 	.short	(.L_131 - .L_130)
.L_130:
        /*000c*/ 	.word	0x00000000
        /*0010*/ 	.short	0x0003
        /*0012*/ 	.short	0x0014
        /*0014*/ 	.byte	0x00, 0xf0, 0x11, 0x00


	//----- nvinfo : EIATTR_KPARAM_INFO
	.align		4
.L_131:
        /*0018*/ 	.byte	0x04, 0x17
        /*001a*/ 	.short	(.L_133 - .L_132)
.L_132:
        /*001c*/ 	.word	0x00000000
        /*0020*/ 	.short	0x0002
        /*0022*/ 	.short	0x0010
        /*0024*/ 	.byte	0x00, 0xf0, 0x11, 0x00


	//----- nvinfo : EIATTR_KPARAM_INFO
	.align		4
.L_133:
        /*0028*/ 	.byte	0x04, 0x17
        /*002a*/ 	.short	(.L_135 - .L_134)
.L_134:
        /*002c*/ 	.word	0x00000000
        /*0030*/ 	.short	0x0001
        /*0032*/ 	.short	0x0008
        /*0034*/ 	.byte	0x00, 0xf5, 0x21, 0x00


	//----- nvinfo : EIATTR_KPARAM_INFO
	.align		4
.L_135:
        /*0038*/ 	.byte	0x04, 0x17
        /*003a*/ 	.short	(.L_137 - .L_136)
.L_136:
        /*003c*/ 	.word	0x00000000
        /*0040*/ 	.short	0x0000
        /*0042*/ 	.short	0x0000
        /*0044*/ 	.byte	0x00, 0xf5, 0x21, 0x00


	//----- nvinfo : EIATTR_SPARSE_MMA_MASK
	.align		4
.L_137:
        /*0048*/ 	.byte	0x03, 0x50
        /*004a*/ 	.short	0x0000


	//----- nvinfo : EIATTR_MAXREG_COUNT
	.align		4
        /*004c*/ 	.byte	0x03, 0x1b
        /*004e*/ 	.short	0x00ff


	//----- nvinfo : EIATTR_NUM_BARRIERS
	.align		4
        /*0050*/ 	.byte	0x02, 0x4c
        /*0052*/ 	.byte	0x01
	.zero		1


	//----- nvinfo : EIATTR_MERCURY_ISA_VERSION
	.align		4
        /*0054*/ 	.byte	0x03, 0x5f
        /*0056*/ 	.short	0x0101


	//----- nvinfo : EIATTR_VRC_CTA_INIT_COUNT
	.align		4
        /*0058*/ 	.byte	0x02, 0x4a
	.zero		1
	.zero		1


	//----- nvinfo : EIATTR_EXIT_INSTR_OFFSETS
	.align		4
        /*005c*/ 	.byte	0x04, 0x1c
        /*005e*/ 	.short	(.L_139 - .L_138)


	//   ....[0]....
.L_138:
        /*0060*/ 	.word	0x00000110


	//   ....[1]....
        /*0064*/ 	.word	0x00000b70


	//   ....[2]....
        /*0068*/ 	.word	0x00001020


	//----- nvinfo : EIATTR_CRS_STACK_SIZE
	.align		4
.L_139:
        /*006c*/ 	.byte	0x04, 0x1e
        /*006e*/ 	.short	(.L_141 - .L_140)
.L_140:
        /*0070*/ 	.word	0x00000000


	//----- nvinfo : EIATTR_CBANK_PARAM_SIZE
	.align		4
.L_141:
        /*0074*/ 	.byte	0x03, 0x19
        /*0076*/ 	.short	0x0018


	//----- nvinfo : EIATTR_PARAM_CBANK
	.align		4
        /*0078*/ 	.byte	0x04, 0x0a
        /*007a*/ 	.short	(.L_143 - .L_142)
	.align		4
.L_142:
        /*007c*/ 	.word	index@(.nv.constant0._Z24seamImportanceCalculatorPhPaii)
        /*0080*/ 	.short	0x0380
        /*0082*/ 	.short	0x0018


	//----- nvinfo : EIATTR_SW_WAR
	.align		4
.L_143:
        /*0084*/ 	.byte	0x04, 0x36
        /*0086*/ 	.short	(.L_145 - .L_144)
.L_144:
        /*0088*/ 	.word	0x00000008
.L_145:


//--------------------- .nv.info._Z22energyCalculatorKernelPhiiPfS0_S_ --------------------------
	.section	.nv.info._Z22energyCalculatorKernelPhiiPfS0_S_,"",@"SHT_CUDA_INFO"
	.sectionflags	@""
	.align	4


	//----- nvinfo : EIATTR_CUDA_API_VERSION
	.align		4
        /*0000*/ 	.byte	0x04, 0x37
        /*0002*/ 	.short	(.L_147 - .L_146)
.L_146:
        /*0004*/ 	.word	0x00000082


	//----- nvinfo : EIATTR_KPARAM_INFO
	.align		4
.L_147:
        /*0008*/ 	.byte	0x04, 0x17
        /*000a*/ 	.short	(.L_149 - .L_148)
.L_148:
        /*000c*/ 	.word	0x00000000
        /*0010*/ 	.short	0x0005
        /*0012*/ 	.short	0x0020
        /*0014*/ 	.byte	0x00, 0xf5, 0x21, 0x00


	//----- nvinfo : EIATTR_KPARAM_INFO
	.align		4
.L_149:
        /*0018*/ 	.byte	0x04, 0x17
        /*001a*/ 	.short	(.L_151 - .L_150)
.L_150:
        /*001c*/ 	.word	0x00000000
        /*0020*/ 	.short	0x0004
        /*0022*/ 	.short	0x0018
        /*0024*/ 	.byte	0x00, 0xf5, 0x21, 0x00


	//----- nvinfo : EIATTR_KPARAM_INFO
	.align		4
.L_151:
        /*0028*/ 	.byte	0x04, 0x17
        /*002a*/ 	.short	(.L_153 - .L_152)
.L_152:
        /*002c*/ 	.word	0x00000000
        /*0030*/ 	.short	0x0003
        /*0032*/ 	.short	0x0010
        /*0034*/ 	.byte	0x00, 0xf5, 0x21, 0x00


	//----- nvinfo : EIATTR_KPARAM_INFO
	.align		4
.L_153:
        /*0038*/ 	.byte	0x04, 0x17
        /*003a*/ 	.short	(.L_155 - .L_154)
.L_154:
        /*003c*/ 	.word	0x00000000
        /*0040*/ 	.short	0x0002
        /*0042*/ 	.short	0x000c
        /*0044*/ 	.byte	0x00, 0xf0, 0x11, 0x00


	//----- nvinfo : EIATTR_KPARAM_INFO
	.align		4
.L_155:
        /*0048*/ 	.byte	0x04, 0x17
        /*004a*/ 	.short	(.L_157 - .L_156)
.L_156:
        /*004c*/ 	.word	0x00000000
        /*0050*/ 	.short	0x0001
        /*0052*/ 	.short	0x0008
        /*0054*/ 	.byte	0x00, 0xf0, 0x11, 0x00


	//----- nvinfo : EIATTR_KPARAM_INFO
	.align		4
.L_157:
        /*0058*/ 	.byte	0x04, 0x17
        /*005a*/ 	.short	(.L_159 - .L_158)
.L_158:
        /*005c*/ 	.word	0x00000000
        /*0060*/ 	.short	0x0000
        /*0062*/ 	.short	0x0000
        /*0064*/ 	.byte	0x00, 0xf5, 0x21, 0x00


	//----- nvinfo : EIATTR_SPARSE_MMA_MASK
	.align		4
.L_159:
        /*0068*/ 	.byte	0x03, 0x50
        /*006a*/ 	.short	0x0000


	//----- nvinfo : EIATTR_MAXREG_COUNT
	.align		4
        /*006c*/ 	.byte	0x03, 0x1b
        /*006e*/ 	.short	0x00ff


	//----- nvinfo : EIATTR_MERCURY_ISA_VERSION
	.align		4
        /*0070*/ 	.byte	0x03, 0x5f
        /*0072*/ 	.short	0x0101


	//----- nvinfo : EIATTR_VRC_CTA_INIT_COUNT
	.align		4
        /*0074*/ 	.byte	0x02, 0x4a
	.zero		1
	.zero		1


	//----- nvinfo : EIATTR_EXIT_INSTR_OFFSETS
	.align		4
        /*0078*/ 	.byte	0x04, 0x1c
        /*007a*/ 	.short	(.L_161 - .L_160)


	//   ....[0]....
.L_160:
        /*007c*/ 	.word	0x000000c0


	//   ....[1]....
        /*0080*/ 	.word	0x00000750


	//----- nvinfo : EIATTR_CBANK_PARAM_SIZE
	.align		4
.L_161:
        /*0084*/ 	.byte	0x03, 0x19
        /*0086*/ 	.short	0x0028


	//----- nvinfo : EIATTR_PARAM_CBANK
	.align		4
        /*0088*/ 	.byte	0x04, 0x0a
        /*008a*/ 	.short	(.L_163 - .L_162)
	.align		4
.L_162:
        /*008c*/ 	.word	index@(.nv.constant0._Z22energyCalculatorKernelPhiiPfS0_S_)
        /*0090*/ 	.short	0x0380
        /*0092*/ 	.short	0x0028


	//----- nvinfo : EIATTR_SW_WAR
	.align		4
.L_163:
        /*0094*/ 	.byte	0x04, 0x36
        /*0096*/ 	.short	(.L_165 - .L_164)
.L_164:
        /*0098*/ 	.word	0x00000008
.L_165:


//--------------------- .nv.info._Z21convertRgb2GrayKernelPhiiS_ --------------------------
	.section	.nv.info._Z21convertRgb2GrayKernelPhiiS_,"",@"SHT_CUDA_INFO"
	.sectionflags	@""
	.align	4


	//----- nvinfo : EIATTR_CUDA_API_VERSION
	.align		4
        /*0000*/ 	.byte	0x04, 0x37
        /*0002*/ 	.short	(.L_167 - .L_166)
.L_166:
        /*0004*/ 	.word	0x00000082


	//----- nvinfo : EIATTR_KPARAM_INFO
	.align		4
.L_167:
        /*0008*/ 	.byte	0x04, 0x17
        /*000a*/ 	.short	(.L_169 - .L_168)
.L_168:
        /*000c*/ 	.word	0x00000000
        /*0010*/ 	.short	0x0003
        /*0012*/ 	.short	0x0010
        /*0014*/ 	.byte	0x00, 0xf5, 0x21, 0x00


	//----- nvinfo : EIATTR_KPARAM_INFO
	.align		4
.L_169:
        /*0018*/ 	.byte	0x04, 0x17
        /*001a*/ 	.short	(.L_171 - .L_170)
.L_170:
        /*001c*/ 	.word	0x00000000
        /*0020*/ 	.short	0x0002
        /*0022*/ 	.short	0x000c
        /*0024*/ 	.byte	0x00, 0xf0, 0x11, 0x00


	//----- nvinfo : EIATTR_KPARAM_INFO
	.align		4
.L_171:
        /*0028*/ 	.byte	0x04, 0x17
        /*002a*/ 	.short	(.L_173 - .L_172)
.L_172:
        /*002c*/ 	.word	0x00000000
        /*0030*/ 	.short	0x0001
        /*0032*/ 	.short	0x0008
        /*0034*/ 	.byte	0x00, 0xf0, 0x11, 0x00


	//----- nvinfo : EIATTR_KPARAM_INFO
	.align		4
.L_173:
        /*0038*/ 	.byte	0x04, 0x17
        /*003a*/ 	.short	(.L_175 - .L_174)
.L_174:
        /*003c*/ 	.word	0x00000000
        /*0040*/ 	.short	0x0000
        /*0042*/ 	.short	0x0000
        /*0044*/ 	.byte	0x00, 0xf5, 0x21, 0x00


	//----- nvinfo : EIATTR_SPARSE_MMA_MASK
	.align		4
.L_175:
        /*0048*/ 	.byte	0x03, 0x50
        /*004a*/ 	.short	0x0000


	//----- nvinfo : EIATTR_MAXREG_COUNT
	.align		4
        /*004c*/ 	.byte	0x03, 0x1b
        /*004e*/ 	.short	0x00ff


	//----- nvinfo : EIATTR_MERCURY_ISA_VERSION
	.align		4
        /*0050*/ 	.byte	0x03, 0x5f
        /*0052*/ 	.short	0x0101


	//----- nvinfo : EIATTR_VRC_CTA_INIT_COUNT
	.align		4
        /*0054*/ 	.byte	0x02, 0x4a
	.zero		1
	.zero		1


	//----- nvinfo : EIATTR_EXIT_INSTR_OFFSETS
	.align		4
        /*0058*/ 	.byte	0x04, 0x1c
        /*005a*/ 	.short	(.L_177 - .L_176)


	//   ....[0]....
.L_176:
        /*005c*/ 	.word	0x000000c0


	//   ....[1]....
        /*0060*/ 	.word	0x00000270


	//----- nvinfo : EIATTR_CBANK_PARAM_SIZE
	.align		4
.L_177:
        /*0064*/ 	.byte	0x03, 0x19
        /*0066*/ 	.short	0x0018


	//----- nvinfo : EIATTR_PARAM_CBANK
	.align		4
        /*0068*/ 	.byte	0x04, 0x0a
        /*006a*/ 	.short	(.L_179 - .L_178)
	.align		4
.L_178:
        /*006c*/ 	.word	index@(.nv.constant0._Z21convertRgb2GrayKernelPhiiS_)
        /*0070*/ 	.short	0x0380
        /*0072*/ 	.short	0x0018


	//----- nvinfo : EIATTR_SW_WAR
	.align		4
.L_179:
        /*0074*/ 	.byte	0x04, 0x36
        /*0076*/ 	.short	(.L_181 - .L_180)
.L_180:
        /*0078*/ 	.word	0x00000008
.L_181:


//--------------------- .nv.callgraph             --------------------------
	.section	.nv.callgraph,"",@"SHT_CUDA_CALLGRAPH"
	.align	4
	.sectionentsize	8
	.align		4
        /*0000*/ 	.word	0x00000000
	.align		4
        /*0004*/ 	.word	0xffffffff
	.align		4
        /*0008*/ 	.word	0x00000000
	.align		4
        /*000c*/ 	.word	0xfffffffe
	.align		4
        /*0010*/ 	.word	0x00000000
	.align		4
        /*0014*/ 	.word	0xfffffffd
	.align		4
        /*0018*/ 	.word	0x00000000
	.align		4
        /*001c*/ 	.word	0xfffffffc


//--------------------- .nv.constant3             --------------------------
	.section	.nv.constant3,"a",@progbits
	.align	4
.nv.constant3:
	.type		dc_xSobel,@object
	.size		dc_xSobel,(dc_ySobel - dc_xSobel)
dc_xSobel:
	.zero		36
	.type		dc_ySobel,@object
	.size		dc_ySobel,(.L_1 - dc_ySobel)
dc_ySobel:
	.zero		36
.L_1:


//--------------------- .text._Z14findMinsKernelPhiS_S_ --------------------------
	.section	.text._Z14findMinsKernelPhiS_S_,"ax",@progbits
	.align	128
        .global         _Z14findMinsKernelPhiS_S_
        .type           _Z14findMinsKernelPhiS_S_,@function
        .size           _Z14findMinsKernelPhiS_S_,(.L_x_25 - _Z14findMinsKernelPhiS_S_)
        .other          _Z14findMinsKernelPhiS_S_,@"STO_CUDA_ENTRY STV_DEFAULT"
_Z14findMinsKernelPhiS_S_:
.text._Z14findMinsKernelPhiS_S_:
[----:B------:R-:W-:Y:S08]  /*0000*/  LDC R1, c[0x0][0x37c] ;  /* 0x0000df00ff017b82 */ /* 0x000ff00000000800 */
[----:B------:R-:W0:Y:S01]  /*0010*/  S2UR UR14, SR_CTAID.X ;  /* 0x00000000000e79c3 */ /* 0x000e220000002500 */
[----:B------:R-:W1:Y:S01]  /*0020*/  S2R R7, SR_TID.X ;  /* 0x0000000000077919 */ /* 0x000e620000002100 */
[----:B------:R-:W0:Y:S01]  /*0030*/  LDCU UR5, c[0x0][0x360] ;  /* 0x00006c00ff0577ac */ /* 0x000e220008000800 */
[----:B------:R-:W2:Y:S01]  /*0040*/  LDCU.64 UR6, c[0x0][0x380] ;  /* 0x00007000ff0677ac */ /* 0x000ea20008000a00 */
[----:B------:R-:W3:Y:S01]  /*0050*/  LDCU.64 UR12, c[0x0][0x358] ;  /* 0x00006b00ff0c77ac */ /* 0x000ee20008000a00 */
[----:B0-----:R-:W-:-:S04]  /*0060*/  UIMAD UR4, UR14, UR5, URZ ;  /* 0x000000050e0472a4 */ /* 0x001fc8000f8e02ff */
[----:B------:R-:W-:-:S06]  /*0070*/  USHF.L.U32 UR4, UR4, 0x1, URZ ;  /* 0x0000000104047899 */ /* 0x000fcc00080006ff */
[----:B-1----:R-:W-:-:S05]  /*0080*/  VIADD R6, R7, UR4 ;  /* 0x0000000407067c36 */ /* 0x002fca0008000000 */
[----:B--2---:R-:W-:-:S04]  /*0090*/  IADD3 R2, P0, PT, R6, UR6, RZ ;  /* 0x0000000606027c10 */ /* 0x004fc8000ff1e0ff */
[----:B---3--:R-:W-:-:S09]  /*00a0*/  LEA.HI.X.SX32 R3, R6, UR7, 0x1, P0 ;  /* 0x0000000706037c11 */ /* 0x008fd200080f0eff */
.L_x_2:
[----:B------:R-:W-:Y:S01]  /*00b0*/  ISETP.GE.U32.AND P0, PT, R7, UR5, PT ;  /* 0x0000000507007c0c */ /* 0x000fe2000bf06070 */
[----:B------:R-:W-:-:S12]  /*00c0*/  BSSY.RECONVERGENT B0, `(.L_x_0) ;  /* 0x000000e000007945 */ /* 0x000fd80003800200 */
[----:B0-----:R-:W-:Y:S05]  /*00d0*/  @P0 BRA `(.L_x_1) ;  /* 0x0000000000300947 */ /* 0x001fea0003800000 */
[----:B------:R-:W-:Y:S01]  /*00e0*/  IADD3 R4, P0, PT, R2, UR5, RZ ;  /* 0x0000000502047c10 */ /* 0x000fe2000ff1e0ff */
[----:B------:R-:W2:Y:S04]  /*00f0*/  LDG.E.U8 R0, desc[UR12][R2.64] ;  /* 0x0000000c02007981 */ /* 0x000ea8000c1e1100 */
[----:B------:R-:W-:-:S06]  /*0100*/  IMAD.X R5, RZ, RZ, R3, P0 ;  /* 0x000000ffff057224 */ /* 0x000fcc00000e0603 */
[----:B------:R-:W2:Y:S01]  /*0110*/  LDG.E.U8 R5, desc[UR12][R4.64] ;  /* 0x0000000c04057981 */ /* 0x000ea2000c1e1100 */
[----:B------:R-:W0:Y:S01]  /*0120*/  S2UR UR7, SR_CgaCtaId ;  /* 0x00000000000779c3 */ /* 0x000e220000008800 */
[----:B------:R-:W-:Y:S02]  /*0130*/  UMOV UR6, 0x400 ;  /* 0x0000040000067882 */ /* 0x000fe40000000000 */
[----:B0-----:R-:W-:Y:S01]  /*0140*/  ULEA UR6, UR7, UR6, 0x18 ;  /* 0x0000000607067291 */ /* 0x001fe2000f8ec0ff */
[----:B--2---:R-:W-:-:S13]  /*0150*/  ISETP.GT.U32.AND P0, PT, R0, R5, PT ;  /* 0x000000050000720c */ /* 0x004fda0003f04070 */
[----:B------:R-:W-:Y:S01]  /*0160*/  @P0 VIADD R0, R6, UR5 ;  /* 0x0000000506000c36 */ /* 0x000fe20008000000 */
[----:B------:R0:W-:Y:S04]  /*0170*/  @P0 STG.E.U8 desc[UR12][R2.64], R5 ;  /* 0x0000000502000986 */ /* 0x0001e8000c10110c */
[----:B------:R0:W-:Y:S04]  /*0180*/  @P0 STS.U8 [UR6], R0 ;  /* 0x00000000ff000988 */ /* 0x0001e80008000006 */
[----:B------:R0:W-:Y:S02]  /*0190*/  @!P0 STS.U8 [UR6], R6 ;  /* 0x00000006ff008988 */ /* 0x0001e40008000006 */
.L_x_1:
[----:B------:R-:W-:Y:S05]  /*01a0*/  BSYNC.RECONVERGENT B0 ;  /* 0x0000000000007941 */ /* 0x000fea0003800200 */
.L_x_0:
[----:B------:R-:W-:Y:S01]  /*01b0*/  BAR.SYNC.DEFER_BLOCKING 0x0 ;  /* 0x0000000000007b1d */ /* 0x000fe20000010000 */
[----:B------:R-:W-:Y:S02]  /*01c0*/  UISETP.GT.U32.AND UP0, UPT, UR5, 0x1, UPT ;  /* 0x000000010500788c */ /* 0x000fe4000bf04070 */
[----:B------:R-:W-:-:S07]  /*01d0*/  USHF.R.U32.HI UR6, URZ, 0x1, UR5 ;  /* 0x00000001ff067899 */ /* 0x000fce0008011605 */
[----:B------:R-:W-:Y:S01]  /*01e0*/  UMOV UR5, UR6 ;  /* 0x0000000600057c82 */ /* 0x000fe20008000000 */
[----:B------:R-:W-:Y:S05]  /*01f0*/  BRA.U UP0, `(.L_x_2) ;  /* 0xfffffffd00ac7547 */ /* 0x000fea000b83ffff */
[----:B------:R-:W-:-:S13]  /*0200*/  ISETP.NE.AND P0, PT, R7, RZ, PT ;  /* 0x000000ff0700720c */ /* 0x000fda0003f05270 */
[----:B------:R-:W-:Y:S05]  /*0210*/  @P0 EXIT ;  /* 0x000000000000094d */ /* 0x000fea0003800000 */
[----:B------:R-:W1:Y:S01]  /*0220*/  LDCU.64 UR6, c[0x0][0x380] ;  /* 0x00007000ff0677ac */ /* 0x000e620008000a00 */
[----:B------:R-:W2:Y:S01]  /*0230*/  LDCU.128 UR8, c[0x0][0x390] ;  /* 0x00007200ff0877ac */ /* 0x000ea20008000c00 */
[----:B-1----:R-:W-:-:S04]  /*0240*/  UIADD3 UR5, UP0, UPT, UR4, UR6, URZ ;  /* 0x0000000604057290 */ /* 0x002fc8000ff1e0ff */
[----:B------:R-:W-:Y:S02]  /*0250*/  ULEA.HI.X.SX32 UR6, UR4, UR7, 0x1, UP0 ;  /* 0x0000000704067291 */ /* 0x000fe400080f0eff */
[----:B0-----:R-:W-:-:S04]  /*0260*/  MOV R2, UR5 ;  /* 0x0000000500027c02 */ /* 0x001fc80008000f00 */
[----:B------:R-:W-:-:S05]  /*0270*/  IMAD.U32 R3, RZ, RZ, UR6 ;  /* 0x00000006ff037e24 */ /* 0x000fca000f8e00ff */
[----:B------:R0:W3:Y:S01]  /*0280*/  LDG.E.U8 R7, desc[UR12][R2.64] ;  /* 0x0000000c02077981 */ /* 0x0000e2000c1e1100 */
[----:B------:R-:W1:Y:S01]  /*0290*/  S2UR UR6, SR_CgaCtaId ;  /* 0x00000000000679c3 */ /* 0x000e620000008800 */
[----:B------:R-:W-:Y:S01]  /*02a0*/  UMOV UR5, 0x400 ;  /* 0x0000040000057882 */ /* 0x000fe20000000000 */
[----:B--2---:R-:W-:-:S04]  /*02b0*/  UIADD3 UR7, UP0, UPT, UR14, UR8, URZ ;  /* 0x000000080e077290 */ /* 0x004fc8000ff1e0ff */
[----:B------:R-:W-:Y:S02]  /*02c0*/  UIADD3.X UR8, UPT, UPT, URZ, UR9, URZ, UP0, !UPT ;  /* 0x00000009ff087290 */ /* 0x000fe400087fe4ff */
[----:B------:R-:W-:-:S04]  /*02d0*/  IMAD.U32 R4, RZ, RZ, UR7 ;  /* 0x00000007ff047e24 */ /* 0x000fc8000f8e00ff */
[----:B------:R-:W-:Y:S01]  /*02e0*/  IMAD.U32 R5, RZ, RZ, UR8 ;  /* 0x00000008ff057e24 */ /* 0x000fe2000f8e00ff */
[----:B-1----:R-:W-:-:S09]  /*02f0*/  ULEA UR5, UR6, UR5, 0x18 ;  /* 0x0000000506057291 */ /* 0x002fd2000f8ec0ff */
[----:B------:R-:W1:Y:S01]  /*0300*/  LDS.U8 R9, [UR5] ;  /* 0x00000005ff097984 */ /* 0x000e620008000000 */
[----:B------:R-:W-:-:S04]  /*0310*/  UIADD3 UR5, UP1, UPT, UR14, UR10, URZ ;  /* 0x0000000a0e057290 */ /* 0x000fc8000ff3e0ff */
[----:B------:R-:W-:Y:S02]  /*0320*/  UIADD3.X UR6, UPT, UPT, URZ, UR11, URZ, UP1, !UPT ;  /* 0x0000000bff067290 */ /* 0x000fe40008ffe4ff */
[----:B0-----:R-:W-:-:S04]  /*0330*/  MOV R2, UR5 ;  /* 0x0000000500027c02 */ /* 0x001fc80008000f00 */
[----:B------:R-:W-:Y:S01]  /*0340*/  MOV R3, UR6 ;  /* 0x0000000600037c02 */ /* 0x000fe20008000f00 */
[----:B---3--:R-:W-:Y:S04]  /*0350*/  STG.E.U8 desc[UR12][R4.64], R7 ;  /* 0x0000000704007986 */ /* 0x008fe8000c10110c */
[----:B-1----:R-:W-:Y:S01]  /*0360*/  STG.E.U8 desc[UR12][R2.64], R9 ;  /* 0x0000000902007986 */ /* 0x002fe2000c10110c */
[----:B------:R-:W-:Y:S05]  /*0370*/  EXIT ;  /* 0x000000000000794d */ /* 0x000fea0003800000 */
.L_x_3:
[----:B------:R-:W-:-:S00]  /*0380*/  BRA `(.L_x_3) ;  /* 0xfffffffc00fc7947 */ /* 0x000fc0000383ffff */
[----:B------:R-:W-:-:S00]  /*0390*/  NOP ;  /* 0x0000000000007918 */ /* 0x000fc00000000000 */
        /* <DEDUP_REMOVED lines=14> */
.L_x_25:


//--------------------- .text._Z14removeInPixelsPhii --------------------------
	.section	.text._Z14removeInPixelsPhii,"ax",@progbits
	.align	128
        .global         _Z14removeInPixelsPhii
        .type           _Z14removeInPixelsPhii,@function
        .size           _Z14removeInPixelsPhii,(.L_x_26 - _Z14removeInPixelsPhii)
        .other          _Z14removeInPixelsPhii,@"STO_CUDA_ENTRY STV_DEFAULT"
_Z14removeInPixelsPhii:
.text._Z14removeInPixelsPhii:
[----:B------:R-:W-:Y:S01]  /*0000*/  LDC R1, c[0x0][0x37c] ;  /* 0x0000df00ff017b82 */ /* 0x000fe20000000800 */
[----:B------:R-:W0:Y:S07]  /*0010*/  S2R R3, SR_TID.X ;  /* 0x0000000000037919 */ /* 0x000e2e0000002100 */
[----:B------:R-:W0:Y:S01]  /*0020*/  S2UR UR4, SR_CTAID.X ;  /* 0x00000000000479c3 */ /* 0x000e220000002500 */
[----:B------:R-:W1:Y:S07]  /*0030*/  LDCU.64 UR6, c[0x0][0x388] ;  /* 0x00007100ff0677ac */ /* 0x000e6e0008000a00 */
[----:B------:R-:W0:Y:S02]  /*0040*/  LDC R0, c[0x0][0x360] ;  /* 0x0000d800ff007b82 */ /* 0x000e240000000800 */
[----:B0-----:R-:W-:-:S04]  /*0050*/  IMAD R0, R0, UR4, R3 ;  /* 0x0000000400007c24 */ /* 0x001fc8000f8e0203 */
[----:B-1----:R-:W-:-:S04]  /*0060*/  VIADD R0, R0, UR6 ;  /* 0x0000000600007c36 */ /* 0x002fc80008000000 */
[----:B------:R-:W-:-:S05]  /*0070*/  VIADD R2, R0, 0x3 ;  /* 0x0000000300027836 */ /* 0x000fca0000000000 */
[----:B------:R-:W-:-:S13]  /*0080*/  ISETP.GE.AND P0, PT, R2, UR7, PT ;  /* 0x0000000702007c0c */ /* 0x000fda000bf06270 */
[----:B------:R-:W-:Y:S05]  /*0090*/  @P0 EXIT ;  /* 0x000000000000094d */ /* 0x000fea0003800000 */
[----:B------:R-:W0:Y:S01]  /*00a0*/  LDCU.64 UR6, c[0x0][0x380] ;  /* 0x00007000ff0677ac */ /* 0x000e220008000a00 */
[----:B------:R-:W1:Y:S01]  /*00b0*/  LDCU.64 UR4, c[0x0][0x358] ;  /* 0x00006b00ff0477ac */ /* 0x000e620008000a00 */
[----:B0-----:R-:W-:-:S04]  /*00c0*/  IADD3 R2, P0, PT, R0, UR6, RZ ;  /* 0x0000000600027c10 */ /* 0x001fc8000ff1e0ff */
[----:B------:R-:W-:-:S05]  /*00d0*/  LEA.HI.X.SX32 R3, R0, UR7, 0x1, P0 ;  /* 0x0000000700037c11 */ /* 0x000fca00080f0eff */
[----:B-1----:R-:W2:Y:S01]  /*00e0*/  LDG.E.U8 R5, desc[UR4][R2.64+0x3] ;  /* 0x0000030402057981 */ /* 0x002ea2000c1e1100 */
[----:B------:R-:W-:Y:S06]  /*00f0*/  BAR.SYNC.DEFER_BLOCKING 0x0 ;  /* 0x0000000000007b1d */ /* 0x000fec0000010000 */
[----:B--2---:R-:W-:Y:S01]  /*0100*/  STG.E.U8 desc[UR4][R2.64], R5 ;  /* 0x0000000502007986 */ /* 0x004fe2000c101104 */
[----:B------:R-:W-:Y:S05]  /*0110*/  EXIT ;  /* 0x000000000000794d */ /* 0x000fea0003800000 */
.L_x_4:
        /* <DEDUP_REMOVED lines=14> */
.L_x_26:


//--------------------- .text._Z14removeInEnergyPhii --------------------------
	.section	.text._Z14removeInEnergyPhii,"ax",@progbits
	.align	128
        .global         _Z14removeInEnergyPhii
        .type           _Z14removeInEnergyPhii,@function
        .size           _Z14removeInEnergyPhii,(.L_x_27 - _Z14removeInEnergyPhii)
        .other          _Z14removeInEnergyPhii,@"STO_CUDA_ENTRY STV_DEFAULT"
_Z14removeInEnergyPhii:
.text._Z14removeInEnergyPhii:
        /* <DEDUP_REMOVED lines=18> */
.L_x_5:
        /* <DEDUP_REMOVED lines=14> */
.L_x_27:


//--------------------- .text._Z14copyARowKernelPhS_ii --------------------------
	.section	.text._Z14copyARowKernelPhS_ii,"ax",@progbits
	.align	128
        .global         _Z14copyARowKernelPhS_ii
        .type           _Z14copyARowKernelPhS_ii,@function
        .size           _Z14copyARowKernelPhS_ii,(.L_x_28 - _Z14copyARowKernelPhS_ii)
        .other          _Z14copyARowKernelPhS_ii,@"STO_CUDA_ENTRY STV_DEFAULT"
_Z14copyARowKernelPhS_ii:
.text._Z14copyARowKernelPhS_ii:
[----:B------:R-:W-:Y:S01]  /*0000*/  LDC R1, c[0x0][0x37c] ;  /* 0x0000df00ff017b82 */ /* 0x000fe20000000800 */
[----:B------:R-:W0:Y:S07]  /*0010*/  S2R R3, SR_TID.X ;  /* 0x0000000000037919 */ /* 0x000e2e0000002100 */
[----:B------:R-:W0:Y:S01]  /*0020*/  S2UR UR4, SR_CTAID.X ;  /* 0x00000000000479c3 */ /* 0x000e220000002500 */
[----:B------:R-:W1:Y:S07]  /*0030*/  LDCU UR5, c[0x0][0x394] ;  /* 0x00007280ff0577ac */ /* 0x000e6e0008000800 */
[----:B------:R-:W0:Y:S02]  /*0040*/  LDC R0, c[0x0][0x360] ;  /* 0x0000d800ff007b82 */ /* 0x000e240000000800 */
[----:B0-----:R-:W-:-:S05]  /*0050*/  IMAD R0, R0, UR4, R3 ;  /* 0x0000000400007c24 */ /* 0x001fca000f8e0203 */
[----:B-1----:R-:W-:-:S13]  /*0060*/  ISETP.GE.AND P0, PT, R0, UR5, PT ;  /* 0x0000000500007c0c */ /* 0x002fda000bf06270 */
[----:B------:R-:W-:Y:S05]  /*0070*/  @P0 EXIT ;  /* 0x000000000000094d */ /* 0x000fea0003800000 */
[----:B------:R-:W0:Y:S01]  /*0080*/  LDCU UR6, c[0x0][0x390] ;  /* 0x00007200ff0677ac */ /* 0x000e220008000800 */
[----:B------:R-:W1:Y:S01]  /*0090*/  LDCU.128 UR8, c[0x0][0x380] ;  /* 0x00007000ff0877ac */ /* 0x000e620008000c00 */
[----:B------:R-:W2:Y:S01]  /*00a0*/  LDCU.64 UR4, c[0x0][0x358] ;  /* 0x00006b00ff0477ac */ /* 0x000ea20008000a00 */
[----:B0-----:R-:W-:-:S05]  /*00b0*/  VIADD R3, R0, UR6 ;  /* 0x0000000600037c36 */ /* 0x001fca0008000000 */
[----:B-1----:R-:W-:-:S04]  /*00c0*/  IADD3 R2, P0, PT, R3, UR10, RZ ;  /* 0x0000000a03027c10 */ /* 0x002fc8000ff1e0ff */
[----:B------:R-:W-:-:S06]  /*00d0*/  LEA.HI.X.SX32 R3, R3, UR11, 0x1, P0 ;  /* 0x0000000b03037c11 */ /* 0x000fcc00080f0eff */
[----:B--2---:R-:W2:Y:S01]  /*00e0*/  LDG.E.U8 R3, desc[UR4][R2.64] ;  /* 0x0000000402037981 */ /* 0x004ea2000c1e1100 */
[----:B------:R-:W-:-:S04]  /*00f0*/  IADD3 R4, P0, PT, R0, UR8, RZ ;  /* 0x0000000800047c10 */ /* 0x000fc8000ff1e0ff */
[----:B------:R-:W-:-:S05]  /*0100*/  LEA.HI.X.SX32 R5, R0, UR9, 0x1, P0 ;  /* 0x0000000900057c11 */ /* 0x000fca00080f0eff */
[----:B--2---:R-:W-:Y:S01]  /*0110*/  STG.E.U8 desc[UR4][R4.64], R3 ;  /* 0x0000000304007986 */ /* 0x004fe2000c101104 */
[----:B------:R-:W-:Y:S05]  /*0120*/  EXIT ;  /* 0x000000000000794d */ /* 0x000fea0003800000 */
.L_x_6:
        /* <DEDUP_REMOVED lines=13> */
.L_x_28:


//--------------------- .text._Z18transferDataKernelPhS_ii --------------------------
	.section	.text._Z18transferDataKernelPhS_ii,"ax",@progbits
	.align	128
        .global         _Z18transferDataKernelPhS_ii
        .type           _Z18transferDataKernelPhS_ii,@function
        .size           _Z18transferDataKernelPhS_ii,(.L_x_29 - _Z18transferDataKernelPhS_ii)
        .other          _Z18transferDataKernelPhS_ii,@"STO_CUDA_ENTRY STV_DEFAULT"
_Z18transferDataKernelPhS_ii:
.text._Z18transferDataKernelPhS_ii:
[----:B------:R-:W-:Y:S01]  /*0000*/  LDC R1, c[0x0][0x37c] ;  /* 0x0000df00ff017b82 */ /* 0x000fe20000000800 */
[----:B------:R-:W0:Y:S07]  /*0010*/  S2R R3, SR_TID.Y ;  /* 0x0000000000037919 */ /* 0x000e2e0000002200 */
[----:B------:R-:W0:Y:S01]  /*0020*/  S2UR UR4, SR_CTAID.Y ;  /* 0x00000000000479c3 */ /* 0x000e220000002600 */
[----:B------:R-:W1:Y:S01]  /*0030*/  LDCU.64 UR6, c[0x0][0x390] ;  /* 0x00007200ff0677ac */ /* 0x000e620008000a00 */
[----:B------:R-:W2:Y:S06]  /*0040*/  S2R R5, SR_TID.X ;  /* 0x0000000000057919 */ /* 0x000eac0000002100 */
[----:B------:R-:W0:Y:S08]  /*0050*/  LDC R0, c[0x0][0x364] ;  /* 0x0000d900ff007b82 */ /* 0x000e300000000800 */
[----:B------:R-:W2:Y:S08]  /*0060*/  S2UR UR5, SR_CTAID.X ;  /* 0x00000000000579c3 */ /* 0x000eb00000002500 */
[----:B------:R-:W2:Y:S01]  /*0070*/  LDC R2, c[0x0][0x360] ;  /* 0x0000d800ff027b82 */ /* 0x000ea20000000800 */
[----:B0-----:R-:W-:-:S05]  /*0080*/  IMAD R0, R0, UR4, R3 ;  /* 0x0000000400007c24 */ /* 0x001fca000f8e0203 */
[----:B-1----:R-:W-:Y:S01]  /*0090*/  ISETP.GE.AND P0, PT, R0, UR7, PT ;  /* 0x0000000700007c0c */ /* 0x002fe2000bf06270 */
[----:B--2---:R-:W-:-:S05]  /*00a0*/  IMAD R3, R2, UR5, R5 ;  /* 0x0000000502037c24 */ /* 0x004fca000f8e0205 */
[----:B------:R-:W-:-:S13]  /*00b0*/  ISETP.GE.OR P0, PT, R3, UR6, P0 ;  /* 0x0000000603007c0c */ /* 0x000fda0008706670 */
[----:B------:R-:W-:Y:S05]  /*00c0*/  @P0 EXIT ;  /* 0x000000000000094d */ /* 0x000fea0003800000 */
[----:B------:R-:W0:Y:S01]  /*00d0*/  LDCU.128 UR8, c[0x0][0x380] ;  /* 0x00007000ff0877ac */ /* 0x000e220008000c00 */
[----:B------:R-:W-:Y:S01]  /*00e0*/  IMAD R0, R0, UR6, R3 ;  /* 0x0000000600007c24 */ /* 0x000fe2000f8e0203 */
[----:B------:R-:W1:Y:S04]  /*00f0*/  LDCU.64 UR4, c[0x0][0x358] ;  /* 0x00006b00ff0477ac */ /* 0x000e680008000a00 */
[----:B------:R-:W-:Y:S02]  /*0100*/  SHF.R.S32.HI R5, RZ, 0x1f, R0 ;  /* 0x0000001fff057819 */ /* 0x000fe40000011400 */
[----:B0-----:R-:W-:-:S04]  /*0110*/  IADD3 R2, P0, PT, R0, UR10, RZ ;  /* 0x0000000a00027c10 */ /* 0x001fc8000ff1e0ff */
[----:B------:R-:W-:-:S06]  /*0120*/  IADD3.X R3, PT, PT, R5, UR11, RZ, P0, !PT ;  /* 0x0000000b05037c10 */ /* 0x000fcc00087fe4ff */
[----:B-1----:R-:W2:Y:S01]  /*0130*/  LDG.E.U8 R3, desc[UR4][R2.64] ;  /* 0x0000000402037981 */ /* 0x002ea2000c1e1100 */
[----:B------:R-:W-:-:S04]  /*0140*/  IADD3 R4, P0, PT, R0, UR8, RZ ;  /* 0x0000000800047c10 */ /* 0x000fc8000ff1e0ff */
[----:B------:R-:W-:-:S05]  /*0150*/  IADD3.X R5, PT, PT, R5, UR9, RZ, P0, !PT ;  /* 0x0000000905057c10 */ /* 0x000fca00087fe4ff */
[----:B--2---:R-:W-:Y:S01]  /*0160*/  STG.E.U8 desc[UR4][R4.64], R3 ;  /* 0x0000000304007986 */ /* 0x004fe2000c101104 */
[----:B------:R-:W-:Y:S05]  /*0170*/  EXIT ;  /* 0x000000000000794d */ /* 0x000fea0003800000 */
.L_x_7:
        /* <DEDUP_REMOVED lines=16> */
.L_x_29:


//--------------------- .text._Z24seamImportanceCalculatorPhPaii --------------------------
	.section	.text._Z24seamImportanceCalculatorPhPaii,"ax",@progbits
	.align	128
        .global         _Z24seamImportanceCalculatorPhPaii
        .type           _Z24seamImportanceCalculatorPhPaii,@function
        .size           _Z24seamImportanceCalculatorPhPaii,(.L_x_30 - _Z24seamImportanceCalculatorPhPaii)
        .other          _Z24seamImportanceCalculatorPhPaii,@"STO_CUDA_ENTRY STV_DEFAULT"
_Z24seamImportanceCalculatorPhPaii:
.text._Z24seamImportanceCalculatorPhPaii:
[----:B------:R-:W-:Y:S01]  /*0000*/  LDC R1, c[0x0][0x37c] ;  /* 0x0000df00ff017b82 */ /* 0x000fe20000000800 */
[----:B------:R-:W0:Y:S07]  /*0010*/  S2R R13, SR_TID.X ;  /* 0x00000000000d7919 */ /* 0x000e2e0000002100 */
[----:B------:R-:W1:Y:S01]  /*0020*/  S2UR UR4, SR_CTAID.X ;  /* 0x00000000000479c3 */ /* 0x000e620000002500 */
[----:B------:R-:W1:Y:S01]  /*0030*/  LDCU UR5, c[0x0][0x360] ;  /* 0x00006c00ff0577ac */ /* 0x000e620008000800 */
[----:B------:R-:W2:Y:S06]  /*0040*/  LDCU UR6, c[0x0][0x390] ;  /* 0x00007200ff0677ac */ /* 0x000eac0008000800 */
[----:B------:R-:W3:Y:S01]  /*0050*/  LDC R0, c[0x0][0x394] ;  /* 0x0000e500ff007b82 */ /* 0x000ee20000000800 */
[----:B--2---:R-:W-:Y:S01]  /*0060*/  IMAD.U32 R18, RZ, RZ, UR6 ;  /* 0x00000006ff127e24 */ /* 0x004fe2000f8e00ff */
[----:B-1----:R-:W-:Y:S01]  /*0070*/  UIMAD UR4, UR4, UR5, URZ ;  /* 0x00000005040472a4 */ /* 0x002fe2000f8e02ff */
[----:B------:R-:W1:Y:S05]  /*0080*/  LDCU.64 UR6, c[0x0][0x358] ;  /* 0x00006b00ff0677ac */ /* 0x000e6a0008000a00 */
[----:B0-----:R-:W-:-:S05]  /*0090*/  VIADD R3, R13, UR4 ;  /* 0x000000040d037c36 */ /* 0x001fca0008000000 */
[----:B------:R-:W-:-:S13]  /*00a0*/  ISETP.GE.AND P0, PT, R3, R18, PT ;  /* 0x000000120300720c */ /* 0x000fda0003f06270 */
[----:B------:R-:W0:Y:S02]  /*00b0*/  @!P0 LDC.64 R4, c[0x0][0x388] ;  /* 0x0000e200ff048b82 */ /* 0x000e240000000a00 */
[----:B0-----:R-:W-:-:S04]  /*00c0*/  @!P0 IADD3 R4, P1, PT, R3, R4, RZ ;  /* 0x0000000403048210 */ /* 0x001fc80007f3e0ff */
[----:B------:R-:W-:Y:S02]  /*00d0*/  @!P0 LEA.HI.X.SX32 R5, R3, R5, 0x1, P1 ;  /* 0x0000000503058211 */ /* 0x000fe400008f0eff */
[----:B---3--:R-:W-:-:S03]  /*00e0*/  ISETP.GE.AND P1, PT, R0, 0x2, PT ;  /* 0x000000020000780c */ /* 0x008fc60003f26270 */
[----:B-1----:R0:W-:Y:S01]  /*00f0*/  @!P0 STG.E.U8 desc[UR6][R4.64], RZ ;  /* 0x000000ff04008986 */ /* 0x0021e2000c101106 */
[----:B------:R-:W-:Y:S09]  /*0100*/  BAR.SYNC.DEFER_BLOCKING 0x0 ;  /* 0x0000000000007b1d */ /* 0x000ff20000010000 */
[----:B0-----:R-:W-:Y:S05]  /*0110*/  @!P1 EXIT ;  /* 0x000000000000994d */ /* 0x001fea0003800000 */
[C---:B------:R-:W-:Y:S01]  /*0120*/  ISETP.NE.AND P1, PT, R0.reuse, 0x2, PT ;  /* 0x000000020000780c */ /* 0x040fe20003f25270 */
[----:B------:R-:W-:Y:S01]  /*0130*/  UMOV UR5, 0x1 ;  /* 0x0000000100057882 */ /* 0x000fe20000000000 */
[----:B------:R-:W-:Y:S02]  /*0140*/  VIADD R5, R0, 0xffffffff ;  /* 0xffffffff00057836 */ /* 0x000fe40000000000 */
[----:B------:R-:W-:-:S09]  /*0150*/  VIADD R12, R18, 0xffffffff ;  /* 0xffffffff120c7836 */ /* 0x000fd20000000000 */
[----:B------:R-:W-:Y:S05]  /*0160*/  @!P1 BRA `(.L_x_8) ;  /* 0x0000000800789947 */ /* 0x000fea0003800000 */
[----:B------:R-:W0:Y:S01]  /*0170*/  LDC R9, c[0x0][0x390] ;  /* 0x0000e400ff097b82 */ /* 0x000e220000000800 */
[----:B------:R-:W-:Y:S01]  /*0180*/  LOP3.LUT R17, R5, 0xfffffffe, RZ, 0xc0, !PT ;  /* 0xfffffffe05117812 */ /* 0x000fe200078ec0ff */
[C-C-:B------:R-:W-:Y:S01]  /*0190*/  IMAD R14, R18.reuse, 0x2, R3.reuse ;  /* 0x00000002120e7824 */ /* 0x140fe200078e0203 */
[----:B------:R-:W-:Y:S01]  /*01a0*/  SHF.R.S32.HI R15, RZ, 0x1f, R18 ;  /* 0x0000001fff0f7819 */ /* 0x000fe20000011412 */
[----:B------:R-:W-:Y:S01]  /*01b0*/  IMAD.MOV.U32 R16, RZ, RZ, R3 ;  /* 0x000000ffff107224 */ /* 0x000fe200078e0003 */
[----:B------:R-:W-:Y:S01]  /*01c0*/  IADD3 R13, PT, PT, R18, UR4, R13 ;  /* 0x00000004120d7c10 */ /* 0x000fe2000fffe00d */
[----:B------:R-:W-:Y:S01]  /*01d0*/  IMAD.MOV R17, RZ, RZ, -R17 ;  /* 0x000000ffff117224 */ /* 0x000fe200078e0a11 */
[----:B------:R-:W1:Y:S01]  /*01e0*/  LDCU UR5, c[0x0][0x390] ;  /* 0x00007200ff0577ac */ /* 0x000e620008000800 */
[----:B------:R-:W2:Y:S01]  /*01f0*/  LDCU.64 UR8, c[0x0][0x380] ;  /* 0x00007000ff0877ac */ /* 0x000ea20008000a00 */
[----:B------:R-:W3:Y:S01]  /*0200*/  LDCU.64 UR10, c[0x0][0x388] ;  /* 0x00007100ff0a77ac */ /* 0x000ee20008000a00 */
[----:B------:R-:W4:Y:S01]  /*0210*/  LDCU.128 UR12, c[0x0][0x380] ;  /* 0x00007000ff0c77ac */ /* 0x000f220008000c00 */
[----:B------:R-:W-:-:S05]  /*0220*/  UMOV UR4, URZ ;  /* 0x000000ff00047c82 */ /* 0x000fca0008000000 */
.L_x_17:
[----:B------:R-:W-:Y:S04]  /*0230*/  BSSY.RECONVERGENT B0, `(.L_x_9) ;  /* 0x0000042000007945 */ /* 0x000fe80003800200 */
[----:B012---:R-:W-:Y:S05]  /*0240*/  @P0 BRA `(.L_x_10) ;  /* 0x0000000400000947 */ /* 0x007fea0003800000 */
[----:B------:R-:W-:-:S13]  /*0250*/  ISETP.NE.AND P0, PT, R3, RZ, PT ;  /* 0x000000ff0300720c */ /* 0x000fda0003f05270 */
[----:B------:R-:W-:Y:S05]  /*0260*/  @P0 BRA `(.L_x_11) ;  /* 0x0000000000500947 */ /* 0x000fea0003800000 */
[----:B--2---:R-:W-:-:S04]  /*0270*/  IADD3 R18, P0, PT, R16, UR8, RZ ;  /* 0x0000000810127c10 */ /* 0x004fc8000ff1e0ff */
[----:B------:R-:W-:-:S05]  /*0280*/  LEA.HI.X.SX32 R19, R16, UR9, 0x1, P0 ;  /* 0x0000000910137c11 */ /* 0x000fca00080f0eff */
[----:B------:R-:W2:Y:S04]  /*0290*/  LDG.E.U8 R21, desc[UR6][R18.64] ;  /* 0x0000000612157981 */ /* 0x000ea8000c1e1100 */
[----:B------:R-:W2:Y:S01]  /*02a0*/  LDG.E.U8 R2, desc[UR6][R18.64+0x1] ;  /* 0x0000010612027981 */ /* 0x000ea2000c1e1100 */
[----:B-1----:R-:W-:-:S05]  /*02b0*/  IADD3 R6, P1, PT, R18, UR5, RZ ;  /* 0x0000000512067c10 */ /* 0x002fca000ff3e0ff */
[----:B------:R-:W-:Y:S01]  /*02c0*/  IMAD.X R7, R15, 0x1, R19, P1 ;  /* 0x000000010f077824 */ /* 0x000fe200008e0613 */
[----:B--2---:R-:W-:-:S13]  /*02d0*/  ISETP.GE.U32.AND P0, PT, R21, R2, PT ;  /* 0x000000021500720c */ /* 0x004fda0003f06070 */
[----:B------:R-:W2:Y:S01]  /*02e0*/  @!P0 LDG.E.U8 R0, desc[UR6][R6.64] ;  /* 0x0000000606008981 */ /* 0x000ea2000c1e1100 */
[----:B---3--:R-:W-:-:S04]  /*02f0*/  IADD3 R10, P1, PT, R13, UR10, RZ ;  /* 0x0000000a0d0a7c10 */ /* 0x008fc8000ff3e0ff */
[----:B------:R-:W-:Y:S01]  /*0300*/  LEA.HI.X.SX32 R11, R13, UR11, 0x1, P1 ;  /* 0x0000000b0d0b7c11 */ /* 0x000fe200088f0eff */
[----:B--2---:R-:W-:-:S05]  /*0310*/  @!P0 IMAD.IADD R21, R21, 0x1, R0 ;  /* 0x0000000115158824 */ /* 0x004fca00078e0200 */
[----:B------:R1:W-:Y:S04]  /*0320*/  @!P0 STG.E.U8 desc[UR6][R6.64], R21 ;  /* 0x0000001506008986 */ /* 0x0003e8000c101106 */
[----:B------:R1:W-:Y:S04]  /*0330*/  @!P0 STG.E.U8 desc[UR6][R10.64], RZ ;  /* 0x000000ff0a008986 */ /* 0x0003e8000c101106 */
[----:B------:R-:W2:Y:S01]  /*0340*/  @P0 LDG.E.U8 R0, desc[UR6][R6.64] ;  /* 0x0000000606000981 */ /* 0x000ea2000c1e1100 */
[----:B------:R-:W-:Y:S02]  /*0350*/  IMAD.MOV.U32 R4, RZ, RZ, 0x1 ;  /* 0x00000001ff047424 */ /* 0x000fe400078e00ff */
[----:B--2---:R-:W-:-:S03]  /*0360*/  @P0 IMAD.IADD R19, R2, 0x1, R0 ;  /* 0x0000000102130824 */ /* 0x004fc600078e0200 */
[----:B------:R-:W-:Y:S02]  /*0370*/  @P0 PRMT R0, R4, 0x7610, R0 ;  /* 0x0000761004000816 */ /* 0x000fe40000000000 */
[----:B------:R1:W-:Y:S04]  /*0380*/  @P0 STG.E.U8 desc[UR6][R6.64], R19 ;  /* 0x0000001306000986 */ /* 0x0003e8000c101106 */
[----:B------:R1:W-:Y:S01]  /*0390*/  @P0 STG.E.U8 desc[UR6][R10.64], R0 ;  /* 0x000000000a000986 */ /* 0x0003e2000c101106 */
[----:B------:R-:W-:Y:S05]  /*03a0*/  BRA `(.L_x_10) ;  /* 0x0000000000a87947 */ /* 0x000fea0003800000 */
.L_x_11:
[----:B------:R-:W-:-:S13]  /*03b0*/  ISETP.NE.AND P0, PT, R3, R12, PT ;  /* 0x0000000c0300720c */ /* 0x000fda0003f05270 */
        /* <DEDUP_REMOVED lines=9> */
[----:B---3--:R-:W-:Y:S01]  /*0450*/  IADD3 R6, P1, PT, R13, UR10, RZ ;  /* 0x0000000a0d067c10 */ /* 0x008fe2000ff3e0ff */
[----:B------:R-:W-:-:S03]  /*0460*/  IMAD.MOV.U32 R2, RZ, RZ, 0xff ;  /* 0x000000ffff027424 */ /* 0x000fc600078e00ff */
[----:B------:R-:W-:Y:S01]  /*0470*/  LEA.HI.X.SX32 R7, R13, UR11, 0x1, P1 ;  /* 0x0000000b0d077c11 */ /* 0x000fe200088f0eff */
[----:B--2---:R-:W-:-:S05]  /*0480*/  @!P0 IMAD.IADD R21, R21, 0x1, R0 ;  /* 0x0000000115158824 */ /* 0x004fca00078e0200 */
[----:B------:R1:W-:Y:S04]  /*0490*/  @!P0 STG.E.U8 desc[UR6][R10.64], R21 ;  /* 0x000000150a008986 */ /* 0x0003e8000c101106 */
[----:B------:R1:W-:Y:S04]  /*04a0*/  @!P0 STG.E.U8 desc[UR6][R6.64], R2 ;  /* 0x0000000206008986 */ /* 0x0003e8000c101106 */
[----:B------:R-:W2:Y:S02]  /*04b0*/  @P0 LDG.E.U8 R0, desc[UR6][R10.64] ;  /* 0x000000060a000981 */ /* 0x000ea4000c1e1100 */
[----:B--2---:R-:W-:-:S05]  /*04c0*/  @P0 IMAD.IADD R19, R4, 0x1, R0 ;  /* 0x0000000104130824 */ /* 0x004fca00078e0200 */
[----:B------:R1:W-:Y:S04]  /*04d0*/  @P0 STG.E.U8 desc[UR6][R10.64], R19 ;  /* 0x000000130a000986 */ /* 0x0003e8000c101106 */
[----:B------:R1:W-:Y:S01]  /*04e0*/  @P0 STG.E.U8 desc[UR6][R6.64], RZ ;  /* 0x000000ff06000986 */ /* 0x0003e2000c101106 */
[----:B------:R-:W-:Y:S05]  /*04f0*/  BRA `(.L_x_10) ;  /* 0x0000000000547947 */ /* 0x000fea0003800000 */
.L_x_12:
[----:B----4-:R-:W-:-:S04]  /*0500*/  IADD3 R18, P0, PT, R16, UR12, RZ ;  /* 0x0000000c10127c10 */ /* 0x010fc8000ff1e0ff */
[----:B------:R-:W-:Y:S02]  /*0510*/  LEA.HI.X.SX32 R19, R16, UR13, 0x1, P0 ;  /* 0x0000000d10137c11 */ /* 0x000fe400080f0eff */
[----:B-1----:R-:W-:-:S03]  /*0520*/  IADD3 R10, P0, PT, R18, UR5, RZ ;  /* 0x00000005120a7c10 */ /* 0x002fc6000ff1e0ff */
[----:B------:R-:W4:Y:S04]  /*0530*/  LDG.E.U8 R0, desc[UR6][R18.64] ;  /* 0x0000000612007981 */ /* 0x000f28000c1e1100 */
[----:B------:R-:W4:Y:S04]  /*0540*/  LDG.E.U8 R2, desc[UR6][R18.64+-0x1] ;  /* 0xffffff0612027981 */ /* 0x000f28000c1e1100 */
[----:B------:R-:W5:Y:S01]  /*0550*/  LDG.E.U8 R4, desc[UR6][R18.64+0x1] ;  /* 0x0000010612047981 */ /* 0x000f62000c1e1100 */
[----:B------:R-:W-:-:S05]  /*0560*/  IMAD.X R11, R15, 0x1, R19, P0 ;  /* 0x000000010f0b7824 */ /* 0x000fca00000e0613 */
[----:B------:R-:W2:Y:S01]  /*0570*/  LDG.E.U8 R21, desc[UR6][R10.64] ;  /* 0x000000060a157981 */ /* 0x000ea2000c1e1100 */
[CC--:B----4-:R-:W-:Y:S02]  /*0580*/  VIMNMX.U16x2 R6, PT, PT, R2.reuse, R0.reuse, PT ;  /* 0x0000000002067248 */ /* 0x0d0fe40003fe0200 */
[----:B------:R-:W-:Y:S02]  /*0590*/  ISETP.GE.U32.AND P0, PT, R2, R0, PT ;  /* 0x000000000200720c */ /* 0x000fe40003f06070 */
[----:B-----5:R-:W-:Y:S02]  /*05a0*/  VIMNMX.U16x2 R8, PT, PT, R4, R6, PT ;  /* 0x0000000604087248 */ /* 0x020fe40003fe0200 */
[----:B------:R-:W-:Y:S02]  /*05b0*/  LOP3.LUT R7, R6, 0xffff, RZ, 0xc0, !PT ;  /* 0x0000ffff06077812 */ /* 0x000fe400078ec0ff */
[----:B------:R-:W-:Y:S02]  /*05c0*/  PRMT R2, R8, 0x7610, R2 ;  /* 0x0000761008027816 */ /* 0x000fe40000000002 */
[----:B------:R-:W-:-:S02]  /*05d0*/  ISETP.GE.U32.AND P1, PT, R4, R7, PT ;  /* 0x000000070400720c */ /* 0x000fc40003f26070 */
[C---:B------:R-:W-:Y:S01]  /*05e0*/  IADD3 R6, P2, PT, R13.reuse, UR14, RZ ;  /* 0x0000000e0d067c10 */ /* 0x040fe2000ff5e0ff */
[----:B--2---:R-:W-:Y:S01]  /*05f0*/  IMAD.IADD R21, R2, 0x1, R21 ;  /* 0x0000000102157824 */ /* 0x004fe200078e0215 */
[----:B------:R-:W-:Y:S02]  /*0600*/  SEL R0, RZ, 0xffffffff, P0 ;  /* 0xffffffffff007807 */ /* 0x000fe40000000000 */
[----:B------:R-:W-:Y:S02]  /*0610*/  LEA.HI.X.SX32 R7, R13, UR15, 0x1, P2 ;  /* 0x0000000f0d077c11 */ /* 0x000fe400090f0eff */
[----:B------:R-:W-:Y:S01]  /*0620*/  SEL R19, R0, 0x1, P1 ;  /* 0x0000000100137807 */ /* 0x000fe20000800000 */
[----:B------:R1:W-:Y:S04]  /*0630*/  STG.E.U8 desc[UR6][R10.64], R21 ;  /* 0x000000150a007986 */ /* 0x0003e8000c101106 */
[----:B------:R1:W-:Y:S02]  /*0640*/  STG.E.U8 desc[UR6][R6.64], R19 ;  /* 0x0000001306007986 */ /* 0x0003e4000c101106 */
.L_x_10:
[----:B-1234-:R-:W-:Y:S05]  /*0650*/  BSYNC.RECONVERGENT B0 ;  /* 0x0000000000007941 */ /* 0x01efea0003800200 */
.L_x_9:
[----:B0-----:R-:W-:Y:S01]  /*0660*/  IMAD.MOV.U32 R18, RZ, RZ, R9 ;  /* 0x000000ffff127224 */ /* 0x001fe200078e0009 */
[----:B------:R-:W-:Y:S04]  /*0670*/  BAR.SYNC.DEFER_BLOCKING 0x0 ;  /* 0x0000000000007b1d */ /* 0x000fe80000010000 */
[----:B------:R-:W-:Y:S02]  /*0680*/  ISETP.GE.AND P0, PT, R3, R18, PT ;  /* 0x000000120300720c */ /* 0x000fe40003f06270 */
[----:B------:R-:W-:Y:S11]  /*0690*/  BSSY.RECONVERGENT B0, `(.L_x_13) ;  /* 0x0000042000007945 */ /* 0x000ff60003800200 */
[----:B------:R-:W-:Y:S05]  /*06a0*/  @P0 BRA `(.L_x_14) ;  /* 0x0000000400000947 */ /* 0x000fea0003800000 */
[----:B------:R-:W-:-:S13]  /*06b0*/  ISETP.NE.AND P1, PT, R3, RZ, PT ;  /* 0x000000ff0300720c */ /* 0x000fda0003f25270 */
[----:B------:R-:W-:Y:S05]  /*06c0*/  @!P1 BRA `(.L_x_15) ;  /* 0x0000000000b09947 */ /* 0x000fea0003800000 */
[----:B------:R-:W-:-:S13]  /*06d0*/  ISETP.NE.AND P1, PT, R3, R12, PT ;  /* 0x0000000c0300720c */ /* 0x000fda0003f25270 */
[----:B------:R-:W-:Y:S05]  /*06e0*/  @!P1 BRA `(.L_x_16) ;  /* 0x0000000000589947 */ /* 0x000fea0003800000 */
[----:B------:R-:W-:-:S04]  /*06f0*/  IADD3 R10, P1, PT, R13, UR12, RZ ;  /* 0x0000000c0d0a7c10 */ /* 0x000fc8000ff3e0ff */
[----:B------:R-:W-:-:S05]  /*0700*/  LEA.HI.X.SX32 R11, R13, UR13, 0x1, P1 ;  /* 0x0000000d0d0b7c11 */ /* 0x000fca00088f0eff */
[----:B------:R-:W2:Y:S04]  /*0710*/  LDG.E.U8 R0, desc[UR6][R10.64] ;  /* 0x000000060a007981 */ /* 0x000ea8000c1e1100 */
[----:B------:R-:W2:Y:S01]  /*0720*/  LDG.E.U8 R2, desc[UR6][R10.64+-0x1] ;  /* 0xffffff060a027981 */ /* 0x000ea2000c1e1100 */
[----:B------:R-:W-:-:S03]  /*0730*/  IADD3 R6, P1, PT, R10, R18, RZ ;  /* 0x000000120a067210 */ /* 0x000fc60007f3e0ff */
[----:B------:R-:W3:Y:S02]  /*0740*/  LDG.E.U8 R4, desc[UR6][R10.64+0x1] ;  /* 0x000001060a047981 */ /* 0x000ee4000c1e1100 */
[----:B------:R-:W-:-:S05]  /*0750*/  IMAD.X R7, R15, 0x1, R11, P1 ;  /* 0x000000010f077824 */ /* 0x000fca00008e060b */
[----:B------:R-:W4:Y:S01]  /*0760*/  LDG.E.U8 R19, desc[UR6][R6.64] ;  /* 0x0000000606137981 */ /* 0x000f22000c1e1100 */
[----:B------:R-:W-:Y:S02]  /*0770*/  IADD3 R20, P3, PT, R14, UR14, RZ ;  /* 0x0000000e0e147c10 */ /* 0x000fe4000ff7e0ff */
[CC--:B--2---:R-:W-:Y:S02]  /*0780*/  VIMNMX.U16x2 R8, PT, PT, R2.reuse, R0.reuse, PT ;  /* 0x0000000002087248 */ /* 0x0c4fe40003fe0200 */
[----:B------:R-:W-:Y:S02]  /*0790*/  ISETP.GE.U32.AND P1, PT, R2, R0, PT ;  /* 0x000000000200720c */ /* 0x000fe40003f26070 */
[----:B------:R-:W-:Y:S02]  /*07a0*/  LOP3.LUT R21, R8, 0xffff, RZ, 0xc0, !PT ;  /* 0x0000ffff08157812 */ /* 0x000fe400078ec0ff */
[C---:B---3--:R-:W-:Y:S02]  /*07b0*/  VIMNMX.U16x2 R8, PT, PT, R4.reuse, R8, PT ;  /* 0x0000000804087248 */ /* 0x048fe40003fe0200 */
[----:B------:R-:W-:-:S02]  /*07c0*/  ISETP.GE.U32.AND P2, PT, R4, R21, PT ;  /* 0x000000150400720c */ /* 0x000fc40003f46070 */
[----:B------:R-:W-:Y:S02]  /*07d0*/  PRMT R2, R8, 0x7610, R2 ;  /* 0x0000761008027816 */ /* 0x000fe40000000002 */
[----:B------:R-:W-:Y:S02]  /*07e0*/  SEL R0, RZ, 0xffffffff, P1 ;  /* 0xffffffffff007807 */ /* 0x000fe40000800000 */
[----:B------:R-:W-:Y:S01]  /*07f0*/  LEA.HI.X.SX32 R21, R14, UR15, 0x1, P3 ;  /* 0x0000000f0e157c11 */ /* 0x000fe200098f0eff */
[----:B----4-:R-:W-:Y:S01]  /*0800*/  IMAD.IADD R19, R2, 0x1, R19 ;  /* 0x0000000102137824 */ /* 0x010fe200078e0213 */
[----:B------:R-:W-:-:S04]  /*0810*/  SEL R11, R0, 0x1, P2 ;  /* 0x00000001000b7807 */ /* 0x000fc80001000000 */
[----:B------:R2:W-:Y:S04]  /*0820*/  STG.E.U8 desc[UR6][R6.64], R19 ;  /* 0x0000001306007986 */ /* 0x0005e8000c101106 */
[----:B------:R2:W-:Y:S01]  /*0830*/  STG.E.U8 desc[UR6][R20.64], R11 ;  /* 0x0000000b14007986 */ /* 0x0005e2000c101106 */
[----:B------:R-:W-:Y:S05]  /*0840*/  BRA `(.L_x_14) ;  /* 0x0000000000987947 */ /* 0x000fea0003800000 */
.L_x_16:
[----:B------:R-:W-:-:S04]  /*0850*/  IADD3 R20, P1, PT, R13, UR8, RZ ;  /* 0x000000080d147c10 */ /* 0x000fc8000ff3e0ff */
[----:B------:R-:W-:-:S05]  /*0860*/  LEA.HI.X.SX32 R21, R13, UR9, 0x1, P1 ;  /* 0x000000090d157c11 */ /* 0x000fca00088f0eff */
[----:B------:R-:W2:Y:S04]  /*0870*/  LDG.E.U8 R23, desc[UR6][R20.64+-0x1] ;  /* 0xffffff0614177981 */ /* 0x000ea8000c1e1100 */
[----:B------:R-:W2:Y:S01]  /*0880*/  LDG.E.U8 R19, desc[UR6][R20.64] ;  /* 0x0000000614137981 */ /* 0x000ea2000c1e1100 */
[----:B------:R-:W-:-:S05]  /*0890*/  IADD3 R6, P2, PT, R20, R18, RZ ;  /* 0x0000001214067210 */ /* 0x000fca0007f5e0ff */
[----:B------:R-:W-:Y:S01]  /*08a0*/  IMAD.X R7, R15, 0x1, R21, P2 ;  /* 0x000000010f077824 */ /* 0x000fe200010e0615 */
[----:B--2---:R-:W-:-:S13]  /*08b0*/  ISETP.GE.U32.AND P1, PT, R23, R19, PT ;  /* 0x000000131700720c */ /* 0x004fda0003f26070 */
[----:B------:R-:W2:Y:S01]  /*08c0*/  @P1 LDG.E.U8 R0, desc[UR6][R6.64] ;  /* 0x0000000606001981 */ /* 0x000ea2000c1e1100 */
[----:B------:R-:W-:-:S04]  /*08d0*/  IADD3 R10, P2, PT, R14, UR10, RZ ;  /* 0x0000000a0e0a7c10 */ /* 0x000fc8000ff5e0ff */
[----:B------:R-:W-:Y:S01]  /*08e0*/  LEA.HI.X.SX32 R11, R14, UR11, 0x1, P2 ;  /* 0x0000000b0e0b7c11 */ /* 0x000fe200090f0eff */
[----:B--2---:R-:W-:-:S05]  /*08f0*/  @P1 IMAD.IADD R19, R19, 0x1, R0 ;  /* 0x0000000113131824 */ /* 0x004fca00078e0200 */
[----:B------:R1:W-:Y:S04]  /*0900*/  @P1 STG.E.U8 desc[UR6][R6.64], R19 ;  /* 0x0000001306001986 */ /* 0x0003e8000c101106 */
[----:B------:R1:W-:Y:S04]  /*0910*/  @P1 STG.E.U8 desc[UR6][R10.64], RZ ;  /* 0x000000ff0a001986 */ /* 0x0003e8000c101106 */
[----:B------:R-:W2:Y:S01]  /*0920*/  @!P1 LDG.E.U8 R0, desc[UR6][R6.64] ;  /* 0x0000000606009981 */ /* 0x000ea2000c1e1100 */
[----:B------:R-:W-:Y:S02]  /*0930*/  IMAD.MOV.U32 R2, RZ, RZ, 0xff ;  /* 0x000000ffff027424 */ /* 0x000fe400078e00ff */
[----:B--2---:R-:W-:-:S03]  /*0940*/  @!P1 IMAD.IADD R21, R23, 0x1, R0 ;  /* 0x0000000117159824 */ /* 0x004fc600078e0200 */
[----:B------:R-:W-:Y:S02]  /*0950*/  @!P1 PRMT R0, R2, 0x7610, R0 ;  /* 0x0000761002009816 */ /* 0x000fe40000000000 */
[----:B------:R1:W-:Y:S04]  /*0960*/  @!P1 STG.E.U8 desc[UR6][R6.64], R21 ;  /* 0x0000001506009986 */ /* 0x0003e8000c101106 */
[----:B------:R1:W-:Y:S01]  /*0970*/  @!P1 STG.E.U8 desc[UR6][R10.64], R0 ;  /* 0x000000000a009986 */ /* 0x0003e2000c101106 */
[----:B------:R-:W-:Y:S05]  /*0980*/  BRA `(.L_x_14) ;  /* 0x0000000000487947 */ /* 0x000fea0003800000 */
.L_x_15:
        /* <DEDUP_REMOVED lines=8> */
[----:B------:R-:W-:Y:S01]  /*0a10*/  IADD3 R6, P2, PT, R14, UR10, RZ ;  /* 0x0000000a0e067c10 */ /* 0x000fe2000ff5e0ff */
[----:B------:R-:W-:-:S03]  /*0a20*/  IMAD.MOV.U32 R2, RZ, RZ, 0x1 ;  /* 0x00000001ff027424 */ /* 0x000fc600078e00ff */
[----:B------:R-:W-:Y:S01]  /*0a30*/  LEA.HI.X.SX32 R7, R14, UR11, 0x1, P2 ;  /* 0x0000000b0e077c11 */ /* 0x000fe200090f0eff */
[----:B--2---:R-:W-:-:S05]  /*0a40*/  @P1 IMAD.IADD R19, R19, 0x1, R0 ;  /* 0x0000000113131824 */ /* 0x004fca00078e0200 */
[----:B------:R0:W-:Y:S04]  /*0a50*/  @P1 STG.E.U8 desc[UR6][R10.64], R19 ;  /* 0x000000130a001986 */ /* 0x0001e8000c101106 */
[----:B------:R0:W-:Y:S04]  /*0a60*/  @P1 STG.E.U8 desc[UR6][R6.64], R2 ;  /* 0x0000000206001986 */ /* 0x0001e8000c101106 */
[----:B------:R-:W2:Y:S02]  /*0a70*/  @!P1 LDG.E.U8 R0, desc[UR6][R10.64] ;  /* 0x000000060a009981 */ /* 0x000ea4000c1e1100 */
[----:B--2---:R-:W-:-:S05]  /*0a80*/  @!P1 IMAD.IADD R21, R23, 0x1, R0 ;  /* 0x0000000117159824 */ /* 0x004fca00078e0200 */
[----:B------:R0:W-:Y:S04]  /*0a90*/  @!P1 STG.E.U8 desc[UR6][R10.64], R21 ;  /* 0x000000150a009986 */ /* 0x0001e8000c101106 */
[----:B------:R0:W-:Y:S02]  /*0aa0*/  @!P1 STG.E.U8 desc[UR6][R6.64], RZ ;  /* 0x000000ff06009986 */ /* 0x0001e4000c101106 */
.L_x_14:
[----:B------:R-:W-:Y:S05]  /*0ab0*/  BSYNC.RECONVERGENT B0 ;  /* 0x0000000000007941 */ /* 0x000fea0003800200 */
.L_x_13:
[----:B------:R-:W-:Y:S01]  /*0ac0*/  VIADD R17, R17, 0x2 ;  /* 0x0000000211117836 */ /* 0x000fe20000000000 */
[----:B------:R-:W-:Y:S01]  /*0ad0*/  BAR.SYNC.DEFER_BLOCKING 0x0 ;  /* 0x0000000000007b1d */ /* 0x000fe20000010000 */
[----:B------:R-:W-:Y:S01]  /*0ae0*/  UIADD3 UR4, UPT, UPT, UR4, 0x2, URZ ;  /* 0x0000000204047890 */ /* 0x000fe2000fffe0ff */
[C---:B------:R-:W-:Y:S02]  /*0af0*/  IMAD R14, R18.reuse, 0x2, R14 ;  /* 0x00000002120e7824 */ /* 0x040fe400078e020e */
[----:B------:R-:W-:Y:S01]  /*0b00*/  ISETP.NE.AND P1, PT, R17, RZ, PT ;  /* 0x000000ff1100720c */ /* 0x000fe20003f25270 */
[C---:B------:R-:W-:Y:S02]  /*0b10*/  IMAD R13, R18.reuse, 0x2, R13 ;  /* 0x00000002120d7824 */ /* 0x040fe400078e020d */
[----:B------:R-:W-:-:S10]  /*0b20*/  IMAD R16, R18, 0x2, R16 ;  /* 0x0000000212107824 */ /* 0x000fd400078e0210 */
[----:B------:R-:W-:Y:S05]  /*0b30*/  @P1 BRA `(.L_x_17) ;  /* 0xfffffff400bc1947 */ /* 0x000fea000383ffff */
[----:B------:R-:W-:-:S12]  /*0b40*/  UIADD3 UR5, UPT, UPT, UR4, 0x1, URZ ;  /* 0x0000000104057890 */ /* 0x000fd8000fffe0ff */
.L_x_8:
[----:B------:R-:W-:-:S04]  /*0b50*/  LOP3.LUT R5, R5, 0x1, RZ, 0xc0, !PT ;  /* 0x0000000105057812 */ /* 0x000fc800078ec0ff */
[----:B------:R-:W-:-:S13]  /*0b60*/  ISETP.NE.U32.AND P1, PT, R5, 0x1, PT ;  /* 0x000000010500780c */ /* 0x000fda0003f25070 */
[----:B------:R-:W-:Y:S05]  /*0b70*/  @P1 EXIT ;  /* 0x000000000000194d */ /* 0x000fea0003800000 */
[----:B------:R-:W-:Y:S04]  /*0b80*/  BSSY.RECONVERGENT B0, `(.L_x_18) ;  /* 0x0000048000007945 */ /* 0x000fe80003800200 */
[----:B------:R-:W-:Y:S05]  /*0b90*/  @P0 BRA `(.L_x_19) ;  /* 0x0000000400180947 */ /* 0x000fea0003800000 */
[----:B------:R-:W-:Y:S01]  /*0ba0*/  ISETP.NE.AND P0, PT, R3, RZ, PT ;  /* 0x000000ff0300720c */ /* 0x000fe20003f05270 */
[----:B------:R-:W-:-:S04]  /*0bb0*/  IMAD R5, R18, UR5, R3 ;  /* 0x0000000512057c24 */ /* 0x000fc8000f8e0203 */
[----:B-1----:R-:W-:-:S08]  /*0bc0*/  IMAD.IADD R0, R5, 0x1, -R18 ;  /* 0x0000000105007824 */ /* 0x002fd000078e0a12 */
[----:B------:R-:W-:Y:S05]  /*0bd0*/  @!P0 BRA `(.L_x_20) ;  /* 0x0000000000b88947 */ /* 0x000fea0003800000 */
[----:B------:R-:W-:-:S13]  /*0be0*/  ISETP.NE.AND P0, PT, R3, R12, PT ;  /* 0x0000000c0300720c */ /* 0x000fda0003f05270 */
[----:B------:R-:W-:Y:S05]  /*0bf0*/  @!P0 BRA `(.L_x_21) ;  /* 0x0000000000588947 */ /* 0x000fea0003800000 */
[----:B------:R-:W0:Y:S02]  /*0c00*/  LDCU.128 UR8, c[0x0][0x380] ;  /* 0x00007000ff0877ac */ /* 0x000e240008000c00 */
[----:B0-2---:R-:W-:-:S04]  /*0c10*/  IADD3 R6, P0, PT, R0, UR8, RZ ;  /* 0x0000000800067c10 */ /* 0x005fc8000ff1e0ff */
[----:B------:R-:W-:Y:S02]  /*0c20*/  LEA.HI.X.SX32 R7, R0, UR9, 0x1, P0 ;  /* 0x0000000900077c11 */ /* 0x000fe400080f0eff */
[----:B------:R-:W-:-:S03]  /*0c30*/  IADD3 R2, P0, PT, R6, R18, RZ ;  /* 0x0000001206027210 */ /* 0x000fc60007f1e0ff */
[----:B------:R-:W2:Y:S04]  /*0c40*/  LDG.E.U8 R0, desc[UR6][R6.64] ;  /* 0x0000000606007981 */ /* 0x000ea8000c1e1100 */
[----:B------:R-:W2:Y:S01]  /*0c50*/  LDG.E.U8 R4, desc[UR6][R6.64+-0x1] ;  /* 0xffffff0606047981 */ /* 0x000ea2000c1e1100 */
[----:B------:R-:W-:-:S03]  /*0c60*/  LEA.HI.X.SX32 R3, R18, R7, 0x1, P0 ;  /* 0x0000000712037211 */ /* 0x000fc600000f0eff */
[----:B------:R-:W3:Y:S04]  /*0c70*/  LDG.E.U8 R10, desc[UR6][R6.64+0x1] ;  /* 0x00000106060a7981 */ /* 0x000ee8000c1e1100 */
[----:B------:R-:W4:Y:S01]  /*0c80*/  LDG.E.U8 R9, desc[UR6][R2.64] ;  /* 0x0000000602097981 */ /* 0x000f22000c1e1100 */
[CC--:B--2---:R-:W-:Y:S02]  /*0c90*/  VIMNMX.U16x2 R8, PT, PT, R4.reuse, R0.reuse, PT ;  /* 0x0000000004087248 */ /* 0x0c4fe40003fe0200 */
[----:B------:R-:W-:Y:S02]  /*0ca0*/  ISETP.GE.U32.AND P0, PT, R4, R0, PT ;  /* 0x000000000400720c */ /* 0x000fe40003f06070 */
[----:B------:R-:W-:Y:S02]  /*0cb0*/  LOP3.LUT R11, R8, 0xffff, RZ, 0xc0, !PT ;  /* 0x0000ffff080b7812 */ /* 0x000fe400078ec0ff */
[----:B---3--:R-:W-:-:S02]  /*0cc0*/  VIMNMX.U16x2 R8, PT, PT, R10, R8, PT ;  /* 0x000000080a087248 */ /* 0x008fc40003fe0200 */
[----:B------:R-:W-:Y:S02]  /*0cd0*/  ISETP.GE.U32.AND P1, PT, R10, R11, PT ;  /* 0x0000000b0a00720c */ /* 0x000fe40003f26070 */
[C---:B------:R-:W-:Y:S01]  /*0ce0*/  IADD3 R4, P2, PT, R5.reuse, UR10, RZ ;  /* 0x0000000a05047c10 */ /* 0x040fe2000ff5e0ff */
[----:B----4-:R-:W-:Y:S01]  /*0cf0*/  IMAD.IADD R9, R8, 0x1, R9 ;  /* 0x0000000108097824 */ /* 0x010fe200078e0209 */
[----:B------:R-:W-:Y:S02]  /*0d00*/  SEL R0, RZ, 0xffffffff, P0 ;  /* 0xffffffffff007807 */ /* 0x000fe40000000000 */
[----:B------:R-:W-:Y:S02]  /*0d10*/  LEA.HI.X.SX32 R5, R5, UR11, 0x1, P2 ;  /* 0x0000000b05057c11 */ /* 0x000fe400090f0eff */
[----:B------:R-:W-:Y:S01]  /*0d20*/  SEL R7, R0, 0x1, P1 ;  /* 0x0000000100077807 */ /* 0x000fe20000800000 */
[----:B------:R0:W-:Y:S04]  /*0d30*/  STG.E.U8 desc[UR6][R2.64], R9 ;  /* 0x0000000902007986 */ /* 0x0001e8000c101106 */
[----:B------:R0:W-:Y:S01]  /*0d40*/  STG.E.U8 desc[UR6][R4.64], R7 ;  /* 0x0000000704007986 */ /* 0x0001e2000c101106 */
[----:B------:R-:W-:Y:S05]  /*0d50*/  BRA `(.L_x_19) ;  /* 0x0000000000a87947 */ /* 0x000fea0003800000 */
.L_x_21:
[----:B------:R-:W0:Y:S02]  /*0d60*/  LDCU.64 UR8, c[0x0][0x380] ;  /* 0x00007000ff0877ac */ /* 0x000e240008000a00 */
[----:B0-2---:R-:W-:-:S04]  /*0d70*/  IADD3 R6, P0, PT, R0, UR8, RZ ;  /* 0x0000000800067c10 */ /* 0x005fc8000ff1e0ff */
[----:B------:R-:W-:Y:S01]  /*0d80*/  LEA.HI.X.SX32 R7, R0, UR9, 0x1, P0 ;  /* 0x0000000900077c11 */ /* 0x000fe200080f0eff */
[----:B------:R-:W0:Y:S04]  /*0d90*/  LDCU.64 UR8, c[0x0][0x388] ;  /* 0x00007100ff0877ac */ /* 0x000e280008000a00 */
[----:B------:R-:W2:Y:S04]  /*0da0*/  LDG.E.U8 R11, desc[UR6][R6.64+-0x1] ;  /* 0xffffff06060b7981 */ /* 0x000ea8000c1e1100 */
[----:B------:R-:W2:Y:S01]  /*0db0*/  LDG.E.U8 R9, desc[UR6][R6.64] ;  /* 0x0000000606097981 */ /* 0x000ea2000c1e1100 */
[----:B------:R-:W-:-:S04]  /*0dc0*/  IADD3 R2, P1, PT, R6, R18, RZ ;  /* 0x0000001206027210 */ /* 0x000fc80007f3e0ff */
[----:B------:R-:W-:Y:S02]  /*0dd0*/  LEA.HI.X.SX32 R3, R18, R7, 0x1, P1 ;  /* 0x0000000712037211 */ /* 0x000fe400008f0eff */
[----:B--2---:R-:W-:-:S13]  /*0de0*/  ISETP.GE.U32.AND P0, PT, R11, R9, PT ;  /* 0x000000090b00720c */ /* 0x004fda0003f06070 */
[----:B------:R-:W2:Y:S01]  /*0df0*/  @P0 LDG.E.U8 R0, desc[UR6][R2.64] ;  /* 0x0000000602000981 */ /* 0x000ea2000c1e1100 */
[----:B0-----:R-:W-:-:S04]  /*0e00*/  IADD3 R4, P1, PT, R5, UR8, RZ ;  /* 0x0000000805047c10 */ /* 0x001fc8000ff3e0ff */
        /* <DEDUP_REMOVED lines=11> */
.L_x_20:
        /* <DEDUP_REMOVED lines=10> */
[----:B0-----:R-:W-:Y:S01]  /*0f60*/  IADD3 R4, P1, PT, R5, UR8, RZ ;  /* 0x0000000805047c10 */ /* 0x001fe2000ff3e0ff */
        /* <DEDUP_REMOVED lines=9> */
.L_x_19:
[----:B------:R-:W-:Y:S05]  /*1000*/  BSYNC.RECONVERGENT B0 ;  /* 0x0000000000007941 */ /* 0x000fea0003800200 */
.L_x_18:
[----:B------:R-:W-:Y:S06]  /*1010*/  BAR.SYNC.DEFER_BLOCKING 0x0 ;  /* 0x0000000000007b1d */ /* 0x000fec0000010000 */
[----:B------:R-:W-:Y:S05]  /*1020*/  EXIT ;  /* 0x000000000000794d */ /* 0x000fea0003800000 */
.L_x_22:
        /* <DEDUP_REMOVED lines=13> */
.L_x_30:


//--------------------- .text._Z22energyCalculatorKernelPhiiPfS0_S_ --------------------------
	.section	.text._Z22energyCalculatorKernelPhiiPfS0_S_,"ax",@progbits
	.align	128
        .global         _Z22energyCalculatorKernelPhiiPfS0_S_
        .type           _Z22energyCalculatorKernelPhiiPfS0_S_,@function
        .size           _Z22energyCalculatorKernelPhiiPfS0_S_,(.L_x_31 - _Z22energyCalculatorKernelPhiiPfS0_S_)
        .other          _Z22energyCalculatorKernelPhiiPfS0_S_,@"STO_CUDA_ENTRY STV_DEFAULT"
_Z22energyCalculatorKernelPhiiPfS0_S_:
.text._Z22energyCalculatorKernelPhiiPfS0_S_:
[----:B------:R-:W-:Y:S01]  /*0000*/  LDC R1, c[0x0][0x37c] ;  /* 0x0000df00ff017b82 */ /* 0x000fe20000000800 */
[----:B------:R-:W0:Y:S07]  /*0010*/  S2R R5, SR_TID.Y ;  /* 0x0000000000057919 */ /* 0x000e2e0000002200 */
[----:B------:R-:W0:Y:S01]  /*0020*/  S2UR UR4, SR_CTAID.Y ;  /* 0x00000000000479c3 */ /* 0x000e220000002600 */
[----:B------:R-:W1:Y:S07]  /*0030*/  S2R R0, SR_TID.X ;  /* 0x0000000000007919 */ /* 0x000e6e0000002100 */
[----:B------:R-:W0:Y:S08]  /*0040*/  LDC R18, c[0x0][0x364] ;  /* 0x0000d900ff127b82 */ /* 0x000e300000000800 */
[----:B------:R-:W1:Y:S08]  /*0050*/  S2UR UR5, SR_CTAID.X ;  /* 0x00000000000579c3 */ /* 0x000e700000002500 */
[----:B------:R-:W1:Y:S08]  /*0060*/  LDC R19, c[0x0][0x360] ;  /* 0x0000d800ff137b82 */ /* 0x000e700000000800 */
[----:B------:R-:W2:Y:S01]  /*0070*/  LDC.64 R2, c[0x0][0x388] ;  /* 0x0000e200ff027b82 */ /* 0x000ea20000000a00 */
[----:B0-----:R-:W-:-:S02]  /*0080*/  IMAD R18, R18, UR4, R5 ;  /* 0x0000000412127c24 */ /* 0x001fc4000f8e0205 */
[----:B-1----:R-:W-:-:S03]  /*0090*/  IMAD R19, R19, UR5, R0 ;  /* 0x0000000513137c24 */ /* 0x002fc6000f8e0200 */
[----:B--2---:R-:W-:-:S04]  /*00a0*/  ISETP.GE.AND P0, PT, R18, R3, PT ;  /* 0x000000031200720c */ /* 0x004fc80003f06270 */
[----:B------:R-:W-:-:S13]  /*00b0*/  ISETP.GE.OR P0, PT, R19, R2, P0 ;  /* 0x000000021300720c */ /* 0x000fda0000706670 */
[----:B------:R-:W-:Y:S05]  /*00c0*/  @P0 EXIT ;  /* 0x000000000000094d */ /* 0x000fea0003800000 */
[----:B------:R-:W0:Y:S01]  /*00d0*/  LDCU.64 UR6, c[0x0][0x380] ;  /* 0x00007000ff0677ac */ /* 0x000e220008000a00 */
[----:B------:R-:W-:Y:S01]  /*00e0*/  VIADD R23, R2, 0xffffffff ;  /* 0xffffffff02177836 */ /* 0x000fe20000000000 */
[----:B------:R-:W-:Y:S01]  /*00f0*/  VIMNMX R0, PT, PT, R19, 0x1, !PT ;  /* 0x0000000113007848 */ /* 0x000fe20007fe0100 */
[----:B------:R-:W-:Y:S01]  /*0100*/  VIADD R9, R3, 0xffffffff ;  /* 0xffffffff03097836 */ /* 0x000fe20000000000 */
[----:B------:R-:W-:Y:S01]  /*0110*/  VIMNMX.U32 R4, PT, PT, R18, 0x1, !PT ;  /* 0x0000000112047848 */ /* 0x000fe20007fe0000 */
[----:B------:R-:W1:Y:S01]  /*0120*/  LDC.64 R6, c[0x0][0x390] ;  /* 0x0000e400ff067b82 */ /* 0x000e620000000a00 */
[----:B------:R-:W-:Y:S01]  /*0130*/  VIADDMNMX R11, R0, 0xffffffff, R23, PT ;  /* 0xffffffff000b7846 */ /* 0x000fe20003800117 */
[----:B------:R-:W2:Y:S01]  /*0140*/  LDCU.64 UR4, c[0x0][0x358] ;  /* 0x00006b00ff0477ac */ /* 0x000ea20008000a00 */
[----:B------:R-:W-:Y:S02]  /*0150*/  VIADDMNMX.U32 R0, R4, 0xffffffff, R9, PT ;  /* 0xffffffff04007846 */ /* 0x000fe40003800009 */
[----:B------:R-:W-:-:S03]  /*0160*/  VIMNMX R8, PT, PT, RZ, R19, !PT ;  /* 0x00000013ff087248 */ /* 0x000fc60007fe0100 */
[----:B------:R-:W3:Y:S01]  /*0170*/  LDC.64 R4, c[0x0][0x398] ;  /* 0x0000e600ff047b82 */ /* 0x000ee20000000a00 */
[C---:B------:R-:W-:Y:S01]  /*0180*/  IMAD R3, R0.reuse, R2, R11 ;  /* 0x0000000200037224 */ /* 0x040fe200078e020b */
[----:B------:R-:W-:Y:S02]  /*0190*/  VIMNMX R13, PT, PT, R23, R8, PT ;  /* 0x00000008170d7248 */ /* 0x000fe40003fe0100 */
[----:B------:R-:W-:Y:S02]  /*01a0*/  VIMNMX R8, PT, PT, R19, -0x1, !PT ;  /* 0xffffffff13087848 */ /* 0x000fe40007fe0100 */
[C---:B0-----:R-:W-:Y:S01]  /*01b0*/  IADD3 R28, P0, PT, R3.reuse, UR6, RZ ;  /* 0x00000006031c7c10 */ /* 0x041fe2000ff1e0ff */
[----:B------:R-:W-:Y:S01]  /*01c0*/  IMAD R10, R0, R2, R13 ;  /* 0x00000002000a7224 */ /* 0x000fe200078e020d */
[----:B------:R-:W-:Y:S02]  /*01d0*/  VIADDMNMX R23, R8, 0x1, R23, PT ;  /* 0x0000000108177846 */ /* 0x000fe40003800117 */
[----:B------:R-:W-:-:S02]  /*01e0*/  LEA.HI.X.SX32 R29, R3, UR7, 0x1, P0 ;  /* 0x00000007031d7c11 */ /* 0x000fc400080f0eff */
[----:B------:R-:W-:-:S03]  /*01f0*/  IADD3 R16, P1, PT, R10, UR6, RZ ;  /* 0x000000060a107c10 */ /* 0x000fc6000ff3e0ff */
[----:B--2---:R0:W2:Y:S01]  /*0200*/  LDG.E.U8 R3, desc[UR4][R28.64] ;  /* 0x000000041c037981 */ /* 0x0040a2000c1e1100 */
[----:B------:R-:W-:Y:S01]  /*0210*/  LEA.HI.X.SX32 R17, R10, UR7, 0x1, P1 ;  /* 0x000000070a117c11 */ /* 0x000fe200088f0eff */
[----:B------:R-:W-:Y:S02]  /*0220*/  IMAD R8, R0, R2, R23 ;  /* 0x0000000200087224 */ /* 0x000fe400078e0217 */
[----:B-1----:R-:W4:Y:S04]  /*0230*/  LDG.E R0, desc[UR4][R6.64] ;  /* 0x0000000406007981 */ /* 0x002f28000c1e1900 */
[----:B------:R1:W5:Y:S01]  /*0240*/  LDG.E.U8 R21, desc[UR4][R16.64] ;  /* 0x0000000410157981 */ /* 0x000362000c1e1100 */
[----:B------:R-:W-:-:S03]  /*0250*/  IADD3 R14, P0, PT, R8, UR6, RZ ;  /* 0x00000006080e7c10 */ /* 0x000fc6000ff1e0ff */
[----:B---3--:R-:W3:Y:S01]  /*0260*/  LDG.E R22, desc[UR4][R4.64] ;  /* 0x0000000404167981 */ /* 0x008ee2000c1e1900 */
[----:B------:R-:W-:-:S03]  /*0270*/  LEA.HI.X.SX32 R15, R8, UR7, 0x1, P0 ;  /* 0x00000007080f7c11 */ /* 0x000fc600080f0eff */
[----:B------:R-:W3:Y:S04]  /*0280*/  LDG.E R27, desc[UR4][R6.64+0x4] ;  /* 0x00000404061b7981 */ /* 0x000ee8000c1e1900 */
[----:B------:R-:W3:Y:S04]  /*0290*/  LDG.E R25, desc[UR4][R4.64+0x4] ;  /* 0x0000040404197981 */ /* 0x000ee8000c1e1900 */
[----:B------:R1:W3:Y:S04]  /*02a0*/  LDG.E.U8 R24, desc[UR4][R14.64] ;  /* 0x000000040e187981 */ /* 0x0002e8000c1e1100 */
[----:B------:R-:W3:Y:S04]  /*02b0*/  LDG.E R20, desc[UR4][R6.64+0x8] ;  /* 0x0000080406147981 */ /* 0x000ee8000c1e1900 */
[----:B------:R-:W3:Y:S01]  /*02c0*/  LDG.E R26, desc[UR4][R4.64+0x8] ;  /* 0x00000804041a7981 */ /* 0x000ee2000c1e1900 */
[----:B------:R-:W-:-:S02]  /*02d0*/  VIMNMX.U32 R12, PT, PT, R18, R9, PT ;  /* 0x00000009120c7248 */ /* 0x000fc40003fe0000 */
[----:B0-----:R-:W-:-:S03]  /*02e0*/  VIADDMNMX.U32 R28, R18, 0x1, R9, PT ;  /* 0x00000001121c7846 */ /* 0x001fc60003800009 */
[CC--:B------:R-:W-:Y:S02]  /*02f0*/  IMAD R10, R12.reuse, R2.reuse, R11 ;  /* 0x000000020c0a7224 */ /* 0x0c0fe400078e020b */
[CC--:B------:R-:W-:Y:S02]  /*0300*/  IMAD R8, R12.reuse, R2.reuse, R13 ;  /* 0x000000020c087224 */ /* 0x0c0fe400078e020d */
[-C--:B------:R-:W-:Y:S01]  /*0310*/  IMAD R9, R12, R2.reuse, R23 ;  /* 0x000000020c097224 */ /* 0x080fe200078e0217 */
[----:B-1----:R-:W-:Y:S01]  /*0320*/  IADD3 R16, P0, PT, R10, UR6, RZ ;  /* 0x000000060a107c10 */ /* 0x002fe2000ff1e0ff */
[-C--:B------:R-:W-:Y:S01]  /*0330*/  IMAD R11, R28, R2.reuse, R11 ;  /* 0x000000021c0b7224 */ /* 0x080fe200078e020b */
[----:B------:R-:W-:Y:S01]  /*0340*/  IADD3 R12, P1, PT, R8, UR6, RZ ;  /* 0x00000006080c7c10 */ /* 0x000fe2000ff3e0ff */
[-C--:B------:R-:W-:Y:S01]  /*0350*/  IMAD R15, R28, R2.reuse, R13 ;  /* 0x000000021c0f7224 */ /* 0x080fe200078e020d */
[----:B------:R-:W-:Y:S01]  /*0360*/  LEA.HI.X.SX32 R17, R10, UR7, 0x1, P0 ;  /* 0x000000070a117c11 */ /* 0x000fe200080f0eff */
[----:B------:R-:W-:Y:S01]  /*0370*/  IMAD R23, R28, R2, R23 ;  /* 0x000000021c177224 */ /* 0x000fe200078e0217 */
[----:B------:R-:W-:-:S02]  /*0380*/  LEA.HI.X.SX32 R13, R8, UR7, 0x1, P1 ;  /* 0x00000007080d7c11 */ /* 0x000fc400088f0eff */
[----:B------:R-:W-:Y:S01]  /*0390*/  IADD3 R8, P0, PT, R9, UR6, RZ ;  /* 0x0000000609087c10 */ /* 0x000fe2000ff1e0ff */
[----:B------:R-:W3:Y:S01]  /*03a0*/  LDG.E.U8 R16, desc[UR4][R16.64] ;  /* 0x0000000410107981 */ /* 0x000ee2000c1e1100 */
[----:B------:R-:W-:Y:S02]  /*03b0*/  IADD3 R10, P1, PT, R11, UR6, RZ ;  /* 0x000000060b0a7c10 */ /* 0x000fe4000ff3e0ff */
[----:B------:R-:W-:Y:S01]  /*03c0*/  LEA.HI.X.SX32 R9, R9, UR7, 0x1, P0 ;  /* 0x0000000709097c11 */ /* 0x000fe200080f0eff */
[----:B------:R-:W3:Y:S01]  /*03d0*/  LDG.E.U8 R12, desc[UR4][R12.64] ;  /* 0x000000040c0c7981 */ /* 0x000ee2000c1e1100 */
[----:B------:R-:W-:Y:S02]  /*03e0*/  LEA.HI.X.SX32 R11, R11, UR7, 0x1, P1 ;  /* 0x000000070b0b7c11 */ /* 0x000fe400088f0eff */
[C---:B------:R-:W-:Y:S01]  /*03f0*/  IADD3 R14, P0, PT, R15.reuse, UR6, RZ ;  /* 0x000000060f0e7c10 */ /* 0x040fe2000ff1e0ff */
[----:B------:R-:W3:Y:S03]  /*0400*/  LDG.E.U8 R8, desc[UR4][R8.64] ;  /* 0x0000000408087981 */ /* 0x000ee6000c1e1100 */
[----:B------:R-:W-:Y:S01]  /*0410*/  LEA.HI.X.SX32 R15, R15, UR7, 0x1, P0 ;  /* 0x000000070f0f7c11 */ /* 0x000fe200080f0eff */
[----:B------:R-:W3:Y:S04]  /*0420*/  LDG.E.U8 R10, desc[UR4][R10.64] ;  /* 0x000000040a0a7981 */ /* 0x000ee8000c1e1100 */
[----:B------:R-:W3:Y:S04]  /*0430*/  LDG.E.U8 R14, desc[UR4][R14.64] ;  /* 0x000000040e0e7981 */ /* 0x000ee8000c1e1100 */
[----:B------:R-:W3:Y:S04]  /*0440*/  LDG.E R9, desc[UR4][R4.64+0x10] ;  /* 0x0000100404097981 */ /* 0x000ee8000c1e1900 */
[----:B------:R-:W3:Y:S04]  /*0450*/  LDG.E R11, desc[UR4][R6.64+0x10] ;  /* 0x00001004060b7981 */ /* 0x000ee8000c1e1900 */
[----:B------:R-:W3:Y:S04]  /*0460*/  LDG.E R13, desc[UR4][R6.64+0x14] ;  /* 0x00001404060d7981 */ /* 0x000ee8000c1e1900 */
[----:B------:R-:W3:Y:S04]  /*0470*/  LDG.E R15, desc[UR4][R4.64+0x14] ;  /* 0x00001404040f7981 */ /* 0x000ee8000c1e1900 */
[----:B------:R-:W3:Y:S01]  /*0480*/  LDG.E R17, desc[UR4][R6.64+0x18] ;  /* 0x0000180406117981 */ /* 0x000ee2000c1e1900 */
[----:B--2---:R-:W-:-:S05]  /*0490*/  I2FP.F32.U32 R3, R3 ;  /* 0x0000000300037245 */ /* 0x004fca0000201000 */
[----:B----4-:R-:W-:Y:S01]  /*04a0*/  FFMA R0, R0, R3, RZ ;  /* 0x0000000300007223 */ /* 0x010fe200000000ff */
[----:B-----5:R-:W-:Y:S02]  /*04b0*/  I2FP.F32.U32 R28, R21 ;  /* 0x00000015001c7245 */ /* 0x020fe40000201000 */
[----:B------:R-:W2:Y:S01]  /*04c0*/  LDG.E R21, desc[UR4][R6.64+0x1c] ;  /* 0x00001c0406157981 */ /* 0x000ea2000c1e1900 */
[----:B---3--:R-:W-:Y:S02]  /*04d0*/  FFMA R3, R3, R22, RZ ;  /* 0x0000001603037223 */ /* 0x008fe400000000ff */
[----:B------:R-:W-:Y:S02]  /*04e0*/  FFMA R27, R27, R28, R0 ;  /* 0x0000001c1b1b7223 */ /* 0x000fe40000000000 */
[----:B------:R-:W3:Y:S01]  /*04f0*/  LDG.E R0, desc[UR4][R6.64+0xc] ;  /* 0x00000c0406007981 */ /* 0x000ee2000c1e1900 */
[----:B------:R-:W-:-:S03]  /*0500*/  FFMA R25, R28, R25, R3 ;  /* 0x000000191c197223 */ /* 0x000fc60000000003 */
[----:B------:R-:W4:Y:S01]  /*0510*/  LDG.E R3, desc[UR4][R4.64+0xc] ;  /* 0x00000c0404037981 */ /* 0x000f22000c1e1900 */
[C---:B------:R-:W-:Y:S02]  /*0520*/  IADD3 R22, P0, PT, R23.reuse, UR6, RZ ;  /* 0x0000000617167c10 */ /* 0x040fe4000ff1e0ff */
[----:B------:R-:W-:Y:S01]  /*0530*/  I2FP.F32.U32 R24, R24 ;  /* 0x0000001800187245 */ /* 0x000fe20000201000 */
[----:B------:R-:W5:Y:S01]  /*0540*/  LDG.E R28, desc[UR4][R4.64+0x20] ;  /* 0x00002004041c7981 */ /* 0x000f62000c1e1900 */
[----:B------:R-:W-:Y:S01]  /*0550*/  LEA.HI.X.SX32 R23, R23, UR7, 0x1, P0 ;  /* 0x0000000717177c11 */ /* 0x000fe200080f0eff */
[----:B------:R-:W0:Y:S02]  /*0560*/  LDCU.64 UR6, c[0x0][0x3a0] ;  /* 0x00007400ff0677ac */ /* 0x000e240008000a00 */
[----:B------:R-:W-:Y:S01]  /*0570*/  FFMA R27, R20, R24, R27 ;  /* 0x00000018141b7223 */ /* 0x000fe2000000001b */
[----:B------:R-:W-:Y:S01]  /*0580*/  FFMA R26, R24, R26, R25 ;  /* 0x0000001a181a7223 */ /* 0x000fe20000000019 */
[----:B------:R1:W2:Y:S04]  /*0590*/  LDG.E.U8 R22, desc[UR4][R22.64] ;  /* 0x0000000416167981 */ /* 0x0002a8000c1e1100 */
[----:B------:R-:W5:Y:S04]  /*05a0*/  LDG.E R24, desc[UR4][R4.64+0x18] ;  /* 0x0000180404187981 */ /* 0x000f68000c1e1900 */
[----:B------:R-:W5:Y:S04]  /*05b0*/  LDG.E R20, desc[UR4][R4.64+0x1c] ;  /* 0x00001c0404147981 */ /* 0x000f68000c1e1900 */
[----:B------:R-:W5:Y:S01]  /*05c0*/  LDG.E R25, desc[UR4][R6.64+0x20] ;  /* 0x0000200406197981 */ /* 0x000f62000c1e1900 */
[----:B------:R-:W-:-:S02]  /*05d0*/  I2FP.F32.U32 R29, R16 ;  /* 0x00000010001d7245 */ /* 0x000fc40000201000 */
[----:B-1----:R-:W-:Y:S02]  /*05e0*/  I2FP.F32.U32 R23, R12 ;  /* 0x0000000c00177245 */ /* 0x002fe40000201000 */
[----:B------:R-:W-:Y:S02]  /*05f0*/  I2FP.F32.U32 R10, R10 ;  /* 0x0000000a000a7245 */ /* 0x000fe40000201000 */
[----:B------:R-:W-:Y:S01]  /*0600*/  I2FP.F32.U32 R14, R14 ;  /* 0x0000000e000e7245 */ /* 0x000fe20000201000 */
[----:B------:R-:W-:-:S05]  /*0610*/  IMAD R18, R18, R2, R19 ;  /* 0x0000000212127224 */ /* 0x000fca00078e0213 */
[----:B0-----:R-:W-:Y:S01]  /*0620*/  IADD3 R2, P0, PT, R18, UR6, RZ ;  /* 0x0000000612027c10 */ /* 0x001fe2000ff1e0ff */
[----:B---3--:R-:W-:Y:S01]  /*0630*/  FFMA R0, R0, R29, R27 ;  /* 0x0000001d00007223 */ /* 0x008fe2000000001b */
[----:B----4-:R-:W-:Y:S01]  /*0640*/  FFMA R26, R29, R3, R26 ;  /* 0x000000031d1a7223 */ /* 0x010fe2000000001a */
[----:B------:R-:W-:Y:S02]  /*0650*/  I2FP.F32.U32 R3, R8 ;  /* 0x0000000800037245 */ /* 0x000fe40000201000 */
[----:B------:R-:W-:Y:S01]  /*0660*/  FFMA R0, R11, R23, R0 ;  /* 0x000000170b007223 */ /* 0x000fe20000000000 */
[----:B------:R-:W-:-:S03]  /*0670*/  FFMA R26, R23, R9, R26 ;  /* 0x00000009171a7223 */ /* 0x000fc6000000001a */
[----:B------:R-:W-:Y:S01]  /*0680*/  FFMA R0, R13, R3, R0 ;  /* 0x000000030d007223 */ /* 0x000fe20000000000 */
[----:B------:R-:W-:-:S03]  /*0690*/  FFMA R15, R3, R15, R26 ;  /* 0x0000000f030f7223 */ /* 0x000fc6000000001a */
[----:B------:R-:W-:Y:S01]  /*06a0*/  FFMA R0, R17, R10, R0 ;  /* 0x0000000a11007223 */ /* 0x000fe20000000000 */
[----:B--2---:R-:W-:Y:S01]  /*06b0*/  I2FP.F32.U32 R22, R22 ;  /* 0x0000001600167245 */ /* 0x004fe20000201000 */
[----:B-----5:R-:W-:Y:S02]  /*06c0*/  FFMA R15, R10, R24, R15 ;  /* 0x000000180a0f7223 */ /* 0x020fe4000000000f */
[----:B------:R-:W-:Y:S02]  /*06d0*/  FFMA R0, R21, R14, R0 ;  /* 0x0000000e15007223 */ /* 0x000fe40000000000 */
[----:B------:R-:W-:Y:S02]  /*06e0*/  FFMA R15, R14, R20, R15 ;  /* 0x000000140e0f7223 */ /* 0x000fe4000000000f */
[----:B------:R-:W-:Y:S02]  /*06f0*/  FFMA R0, R25, R22, R0 ;  /* 0x0000001619007223 */ /* 0x000fe40000000000 */
[----:B------:R-:W-:-:S04]  /*0700*/  FFMA R15, R22, R28, R15 ;  /* 0x0000001c160f7223 */ /* 0x000fc8000000000f */
[----:B------:R-:W-:-:S04]  /*0710*/  FADD R0, |R0|, |R15| ;  /* 0x4000000f00007221 */ /* 0x000fc80000000200 */
[----:B------:R-:W0:Y:S01]  /*0720*/  F2I.U32.TRUNC.NTZ R5, R0 ;  /* 0x0000000000057305 */ /* 0x000e22000020f000 */
[----:B------:R-:W-:-:S05]  /*0730*/  LEA.HI.X.SX32 R3, R18, UR7, 0x1, P0 ;  /* 0x0000000712037c11 */ /* 0x000fca00080f0eff */
[----:B0-----:R-:W-:Y:S01]  /*0740*/  STG.E.U8 desc[UR4][R2.64], R5 ;  /* 0x0000000502007986 */ /* 0x001fe2000c101104 */
[----:B------:R-:W-:Y:S05]  /*0750*/  EXIT ;  /* 0x000000000000794d */ /* 0x000fea0003800000 */
.L_x_23:
        /* <DEDUP_REMOVED lines=10> */
.L_x_31:


//--------------------- .text._Z21convertRgb2GrayKernelPhiiS_ --------------------------
	.section	.text._Z21convertRgb2GrayKernelPhiiS_,"ax",@progbits
	.align	128
        .global         _Z21convertRgb2GrayKernelPhiiS_
        .type           _Z21convertRgb2GrayKernelPhiiS_,@function
        .size           _Z21convertRgb2GrayKernelPhiiS_,(.L_x_32 - _Z21convertRgb2GrayKernelPhiiS_)
        .other          _Z21convertRgb2GrayKernelPhiiS_,@"STO_CUDA_ENTRY STV_DEFAULT"
_Z21convertRgb2GrayKernelPhiiS_:
.text._Z21convertRgb2GrayKernelPhiiS_:
        /* <DEDUP_REMOVED lines=13> */
[----:B------:R-:W0:Y:S01]  /*00d0*/  LDCU.64 UR8, c[0x0][0x380] ;  /* 0x00007000ff0877ac */ /* 0x000e220008000a00 */
[----:B------:R-:W-:Y:S01]  /*00e0*/  IMAD R0, R0, UR6, R3 ;  /* 0x0000000600007c24 */ /* 0x000fe2000f8e0203 */
[----:B------:R-:W1:Y:S03]  /*00f0*/  LDCU.64 UR4, c[0x0][0x358] ;  /* 0x00006b00ff0477ac */ /* 0x000e660008000a00 */
[----:B------:R-:W-:Y:S01]  /*0100*/  IMAD R3, R0, 0x3, RZ ;  /* 0x0000000300037824 */ /* 0x000fe200078e02ff */
[----:B------:R-:W2:Y:S04]  /*0110*/  LDCU.64 UR10, c[0x0][0x390] ;  /* 0x00007200ff0a77ac */ /* 0x000ea80008000a00 */
[----:B0-----:R-:W-:-:S04]  /*0120*/  IADD3 R2, P0, PT, R3, UR8, RZ ;  /* 0x0000000803027c10 */ /* 0x001fc8000ff1e0ff */
[----:B------:R-:W-:-:S05]  /*0130*/  LEA.HI.X.SX32 R3, R3, UR9, 0x1, P0 ;  /* 0x0000000903037c11 */ /* 0x000fca00080f0eff */
[----:B-1----:R-:W3:Y:S04]  /*0140*/  LDG.E.U8 R11, desc[UR4][R2.64+0x1] ;  /* 0x00000104020b7981 */ /* 0x002ee8000c1e1100 */
[----:B------:R-:W4:Y:S04]  /*0150*/  LDG.E.U8 R10, desc[UR4][R2.64] ;  /* 0x00000004020a7981 */ /* 0x000f28000c1e1100 */
[----:B------:R2:W5:Y:S01]  /*0160*/  LDG.E.U8 R8, desc[UR4][R2.64+0x2] ;  /* 0x0000020402087981 */ /* 0x000562000c1e1100 */
[----:B------:R-:W-:Y:S01]  /*0170*/  UMOV UR8, 0x39581062 ;  /* 0x3958106200087882 */ /* 0x000fe20000000000 */
[----:B------:R-:W-:Y:S01]  /*0180*/  UMOV UR9, 0x3fe2c8b4 ;  /* 0x3fe2c8b400097882 */ /* 0x000fe20000000000 */
[----:B--2---:R-:W-:-:S04]  /*0190*/  IADD3 R2, P0, PT, R0, UR10, RZ ;  /* 0x0000000a00027c10 */ /* 0x004fc8000ff1e0ff */
[----:B------:R-:W-:Y:S01]  /*01a0*/  LEA.HI.X.SX32 R3, R0, UR11, 0x1, P0 ;  /* 0x0000000b00037c11 */ /* 0x000fe200080f0eff */
[----:B---3--:R-:W0:Y:S08]  /*01b0*/  I2F.F64.U16 R6, R11 ;  /* 0x0000000b00067312 */ /* 0x008e300000101800 */
[----:B----4-:R-:W1:Y:S01]  /*01c0*/  I2F.F64.U16 R4, R10 ;  /* 0x0000000a00047312 */ /* 0x010e620000101800 */
[----:B0-----:R-:W-:-:S07]  /*01d0*/  DMUL R6, R6, UR8 ;  /* 0x0000000806067c28 */ /* 0x001fce0008000000 */
[----:B-----5:R-:W0:Y:S01]  /*01e0*/  I2F.F64.U16 R8, R8 ;  /* 0x0000000800087312 */ /* 0x020e220000101800 */
[----:B------:R-:W-:Y:S01]  /*01f0*/  UMOV UR8, 0xe5604189 ;  /* 0xe560418900087882 */ /* 0x000fe20000000000 */
[----:B------:R-:W-:Y:S02]  /*0200*/  UMOV UR9, 0x3fd322d0 ;  /* 0x3fd322d000097882 */ /* 0x000fe40000000000 */
[----:B-1----:R-:W-:Y:S01]  /*0210*/  DFMA R4, R4, UR8, R6 ;  /* 0x0000000804047c2b */ /* 0x002fe20008000006 */
[----:B------:R-:W-:Y:S01]  /*0220*/  UMOV UR8, 0x9fbe76c9 ;  /* 0x9fbe76c900087882 */ /* 0x000fe20000000000 */
[----:B------:R-:W-:-:S06]  /*0230*/  UMOV UR9, 0x3fbd2f1a ;  /* 0x3fbd2f1a00097882 */ /* 0x000fcc0000000000 */
[----:B0-----:R-:W-:-:S10]  /*0240*/  DFMA R4, R8, UR8, R4 ;  /* 0x0000000808047c2b */ /* 0x001fd40008000004 */
[----:B------:R-:W0:Y:S02]  /*0250*/  F2I.U32.F64.TRUNC R5, R4 ;  /* 0x0000000400057311 */ /* 0x000e24000030d000 */
[----:B0-----:R-:W-:Y:S01]  /*0260*/  STG.E.U8 desc[UR4][R2.64], R5 ;  /* 0x0000000502007986 */ /* 0x001fe2000c101104 */
[----:B------:R-:W-:Y:S05]  /*0270*/  EXIT ;  /* 0x000000000000794d */ /* 0x000fea0003800000 */
.L_x_24:
        /* <DEDUP_REMOVED lines=16> */
.L_x_32:


//--------------------- .nv.shared._Z14findMinsKernelPhiS_S_ --------------------------
	.section	.nv.shared._Z14findMinsKernelPhiS_S_,"aw",@nobits
	.sectionflags	@""
.nv.shared._Z14findMinsKernelPhiS_S_:
	.zero		1025


//--------------------- .nv.shared.reserved.0     --------------------------
	.section	.nv.shared.reserved.0,"aw",@nobits
	.weak		__nv_reservedSMEM_offset_0_alias
	.size		__nv_reservedSMEM_offset_0_alias, 0, 64
	.other		__nv_reservedSMEM_offset_0_alias,@"STO_CUDA_RESERVED_SHARED STV_DEFAULT"
__nv_reservedSMEM_offset_0_alias:
	.zero		0
	.zero		64


//--------------------- .nv.constant0._Z14findMinsKernelPhiS_S_ --------------------------
	.section	.nv.constant0._Z14findMinsKernelPhiS_S_,"a",@progbits
	.sectionflags	@""
	.align	4
.nv.constant0._Z14findMinsKernelPhiS_S_:
	.zero		928


//--------------------- .nv.constant0._Z14removeInPixelsPhii --------------------------
	.section	.nv.constant0._Z14removeInPixelsPhii,"a",@progbits
	.sectionflags	@""
	.align	4
.nv.constant0._Z14removeInPixelsPhii:
	.zero		912


//--------------------- .nv.constant0._Z14removeInEnergyPhii --------------------------
	.section	.nv.constant0._Z14removeInEnergyPhii,"a",@progbits
	.sectionflags	@""
	.align	4
.nv.constant0._Z14removeInEnergyPhii:
	.zero		912


//--------------------- .nv.constant0._Z14copyARowKernelPhS_ii --------------------------
	.section	.nv.constant0._Z14copyARowKernelPhS_ii,"a",@progbits
	.sectionflags	@""
	.align	4
.nv.constant0._Z14copyARowKernelPhS_ii:
	.zero		920


//--------------------- .nv.constant0._Z18transferDataKernelPhS_ii --------------------------
	.section	.nv.constant0._Z18transferDataKernelPhS_ii,"a",@progbits
	.sectionflags	@""
	.align	4
.nv.constant0._Z18transferDataKernelPhS_ii:
	.zero		920


//--------------------- .nv.constant0._Z24seamImportanceCalculatorPhPaii --------------------------
	.section	.nv.constant0._Z24seamImportanceCalculatorPhPaii,"a",@progbits
	.sectionflags	@""
	.align	4
.nv.constant0._Z24seamImportanceCalculatorPhPaii:
	.zero		920


//--------------------- .nv.constant0._Z22energyCalculatorKernelPhiiPfS0_S_ --------------------------
	.section	.nv.constant0._Z22energyCalculatorKernelPhiiPfS0_S_,"a",@progbits
	.sectionflags	@""
	.align	4
.nv.constant0._Z22energyCalculatorKernelPhiiPfS0_S_:
	.zero		936


//--------------------- .nv.constant0._Z21convertRgb2GrayKernelPhiiS_ --------------------------
	.section	.nv.constant0._Z21convertRgb2GrayKernelPhiiS_,"a",@progbits
	.sectionflags	@""
	.align	4
.nv.constant0._Z21convertRgb2GrayKernelPhiiS_:
	.zero		920


//--------------------- SYMBOLS --------------------------

	.type		.nv.reservedSmem.offset0,@object
	.size		.nv.reservedSmem.offset0,0x4
	.type		.nv.reservedSmem.cap,@object
	.size		.nv.reservedSmem.cap,0x4
